// auto-generated by cutlass_sweep.gemm — config: {"arch": "sm_90", "cluster_m": 1, "cluster_n": 1, "dtype": "e4m3", "dtype_b": "e4m3", "layout": "nt", "stages": 5, "tile_k": 64, "tile_m": 128, "tile_n": 256}
#include "cutlass/cutlass.h"
#include "cutlass/gemm/collective/collective_builder.hpp"
#include "cutlass/gemm/device/gemm_universal_adapter.h"
#include "cutlass/gemm/kernel/gemm_universal.hpp"
#include "cutlass/epilogue/collective/collective_builder.hpp"

using ElemA = cutlass::float_e4m3_t;
using ElemB = cutlass::float_e4m3_t;
using ElemCD = cutlass::float_e4m3_t;
using Acc  = float;
using TileShape    = cute::Shape<cute::_128, cute::_256, cute::_64>;
using ClusterShape = cute::Shape<cute::_1, cute::_1, cute::_1>;

using CollectiveEpilogue = typename cutlass::epilogue::collective::CollectiveBuilder<
    cutlass::arch::Sm90, cutlass::arch::OpClassTensorOp,
    TileShape, ClusterShape,
    cutlass::epilogue::collective::EpilogueTileAuto,
    Acc, Acc,
    ElemCD, cutlass::layout::RowMajor, 128 / cutlass::sizeof_bits<ElemCD>::value,
    ElemCD, cutlass::layout::RowMajor, 128 / cutlass::sizeof_bits<ElemCD>::value,
    cutlass::epilogue::collective::EpilogueScheduleAuto
  >::CollectiveOp;

using CollectiveMainloop = typename cutlass::gemm::collective::CollectiveBuilder<
    cutlass::arch::Sm90, cutlass::arch::OpClassTensorOp,
    ElemA, cutlass::layout::RowMajor, 128 / cutlass::sizeof_bits<ElemA>::value,
    ElemB, cutlass::layout::ColumnMajor, 128 / cutlass::sizeof_bits<ElemB>::value,
    Acc,
    TileShape, ClusterShape,
    cutlass::gemm::collective::StageCount<5>,
    cutlass::gemm::collective::KernelScheduleAuto
  >::CollectiveOp;

using GemmKernel = cutlass::gemm::kernel::GemmUniversal<
    cute::Shape<int,int,int,int>,
    CollectiveMainloop,
    CollectiveEpilogue
>;
using Gemm = cutlass::gemm::device::GemmUniversalAdapter<GemmKernel>;

// Force the device kernel symbol into the cubin without needing a host main.
auto* _anchor = &cutlass::device_kernel<GemmKernel>;


// ===== COMPILED SASS (sm_90a) =====

	.target	sm_90a

	.elftype	@"ET_EXEC"


//--------------------- .note.nv.tkinfo           --------------------------
	.section	.note.nv.tkinfo,"",@"SHT_NOTE"
	.sectionflags	@"SHF_NOTE_NV_TKINFO"
	.tkinfo
        /*0018*/ 	.word	0x00000002
        /*0030*/ 	.string	""
        /*0030*/ 	.string	"ptxas"
        /*0030*/ 	.string	"Cuda compilation tools, release 13.0, V13.0.88"
        /*0030*/ 	.string	"Build cuda_13.0.r13.0/compiler.36424714_0"
        /*0030*/ 	.string	"-arch sm_90a -m 64 "



//--------------------- .note.nv.cuinfo           --------------------------
	.section	.note.nv.cuinfo,"",@"SHT_NOTE"
	.sectionflags	@"SHF_NOTE_NV_CUINFO"
        /*0018*/ 	.short	0x0002
        /*001a*/ 	.short	0x005a
        /*001c*/ 	.short	0x0082
	.zero		2


//--------------------- .nv.info                  --------------------------
	.section	.nv.info,"",@"SHT_CUDA_INFO"
	.align	4


	//----- nvinfo : EIATTR_REGCOUNT
	.align		4
        /*0000*/ 	.byte	0x04, 0x2f
        /*0002*/ 	.short	(.L_12 - .L_11)
	.align		4
.L_11:
        /*0004*/ 	.word	index@(_ZN7cutlass13device_kernelINS_4gemm6kernel13GemmUniversalIN4cute5tupleIJiiiiEEENS1_10collective13CollectiveMmaINS1_37MainloopSm90TmaGmmaWarpSpecializedFP8ILi5ENS5_IJNS4_1CILi1EEESB_SB_EEENS1_35KernelTmaWarpSpecializedCooperativeEEENS5_IJNSA_ILi128EEENSA_ILi256EEENSA_ILi64EEEEEENS_12float_e4m3_tENS5_IJlSB_lEEESJ_SK_NS4_8TiledMMAINS4_8MMA_AtomIJNS4_4SM904GMMA31MMA_64x256x32_F32E4M3E4M3_SS_TNILNSO_7ScaleInE1ELSQ_1EEEEEENS4_6LayoutINS5_IJNSA_ILi2EEESB_SB_EEENS5_IJSB_NSA_ILi0EEESW_EEEEENS5_IJNS4_10UnderscoreESZ_SZ_EEEEENS4_13SM90_TMA_LOADENS4_14ComposedLayoutINS4_7SwizzleILi2ELi4ELi3EEENS4_18smem_ptr_flag_bitsILi8EEENST_INS5_IJNSA_ILi8EEESH_EEENS5_IJSH_SB_EEEEEEEvNS4_8identityES12_S1C_vS1D_EENS_8epilogue10collective6detail29Sm90TmaWarpSpecializedAdapterINS1G_15DefaultEpilogueISJ_SK_SK_NS1F_6thread17LinearCombinationISJ_Li1EffLNS1K_9ScaleType4KindE0ELNS_15FloatRoundStyleE2ESJ_EENS1_15EpilogueDefaultEEEEEvvEEEEvNT_6ParamsE)
        /*0008*/ 	.word	0x000000a8


	//----- nvinfo : EIATTR_FRAME_SIZE
	.align		4
.L_12:
        /*000c*/ 	.byte	0x04, 0x11
        /*000e*/ 	.short	(.L_14 - .L_13)
	.align		4
.L_13:
        /*0010*/ 	.word	index@(_ZN7cutlass13device_kernelINS_4gemm6kernel13GemmUniversalIN4cute5tupleIJiiiiEEENS1_10collective13CollectiveMmaINS1_37MainloopSm90TmaGmmaWarpSpecializedFP8ILi5ENS5_IJNS4_1CILi1EEESB_SB_EEENS1_35KernelTmaWarpSpecializedCooperativeEEENS5_IJNSA_ILi128EEENSA_ILi256EEENSA_ILi64EEEEEENS_12float_e4m3_tENS5_IJlSB_lEEESJ_SK_NS4_8TiledMMAINS4_8MMA_AtomIJNS4_4SM904GMMA31MMA_64x256x32_F32E4M3E4M3_SS_TNILNSO_7ScaleInE1ELSQ_1EEEEEENS4_6LayoutINS5_IJNSA_ILi2EEESB_SB_EEENS5_IJSB_NSA_ILi0EEESW_EEEEENS5_IJNS4_10UnderscoreESZ_SZ_EEEEENS4_13SM90_TMA_LOADENS4_14ComposedLayoutINS4_7SwizzleILi2ELi4ELi3EEENS4_18smem_ptr_flag_bitsILi8EEENST_INS5_IJNSA_ILi8EEESH_EEENS5_IJSH_SB_EEEEEEEvNS4_8identityES12_S1C_vS1D_EENS_8epilogue10collective6detail29Sm90TmaWarpSpecializedAdapterINS1G_15DefaultEpilogueISJ_SK_SK_NS1F_6thread17LinearCombinationISJ_Li1EffLNS1K_9ScaleType4KindE0ELNS_15FloatRoundStyleE2ESJ_EENS1_15EpilogueDefaultEEEEEvvEEEEvNT_6ParamsE)
        /*0014*/ 	.word	0x00000100


	//----- nvinfo : EIATTR_MIN_STACK_SIZE
	.align		4
.L_14:
        /*0018*/ 	.byte	0x04, 0x12
        /*001a*/ 	.short	(.L_16 - .L_15)
	.align		4
.L_15:
        /*001c*/ 	.word	index@(_ZN7cutlass13device_kernelINS_4gemm6kernel13GemmUniversalIN4cute5tupleIJiiiiEEENS1_10collective13CollectiveMmaINS1_37MainloopSm90TmaGmmaWarpSpecializedFP8ILi5ENS5_IJNS4_1CILi1EEESB_SB_EEENS1_35KernelTmaWarpSpecializedCooperativeEEENS5_IJNSA_ILi128EEENSA_ILi256EEENSA_ILi64EEEEEENS_12float_e4m3_tENS5_IJlSB_lEEESJ_SK_NS4_8TiledMMAINS4_8MMA_AtomIJNS4_4SM904GMMA31MMA_64x256x32_F32E4M3E4M3_SS_TNILNSO_7ScaleInE1ELSQ_1EEEEEENS4_6LayoutINS5_IJNSA_ILi2EEESB_SB_EEENS5_IJSB_NSA_ILi0EEESW_EEEEENS5_IJNS4_10UnderscoreESZ_SZ_EEEEENS4_13SM90_TMA_LOADENS4_14ComposedLayoutINS4_7SwizzleILi2ELi4ELi3EEENS4_18smem_ptr_flag_bitsILi8EEENST_INS5_IJNSA_ILi8EEESH_EEENS5_IJSH_SB_EEEEEEEvNS4_8identityES12_S1C_vS1D_EENS_8epilogue10collective6detail29Sm90TmaWarpSpecializedAdapterINS1G_15DefaultEpilogueISJ_SK_SK_NS1F_6thread17LinearCombinationISJ_Li1EffLNS1K_9ScaleType4KindE0ELNS_15FloatRoundStyleE2ESJ_EENS1_15EpilogueDefaultEEEEEvvEEEEvNT_6ParamsE)
        /*0020*/ 	.word	0x00000100
.L_16:


//--------------------- .nv.compat                --------------------------
	.section	.nv.compat,"",@"SHT_CUDA_COMPAT_INFO"
	.align	4
        /*0000*/ 	.byte	0x02, 0x09, 0x01, 0x00, 0x02, 0x02, 0x04, 0x00, 0x02, 0x05, 0x05, 0x00, 0x03, 0x07, 0x01, 0x01
        /*0010*/ 	.byte	0x02, 0x03, 0x01, 0x00, 0x02, 0x06, 0x01, 0x00, 0x04, 0x0b, 0x08, 0x00, 0x00, 0x00, 0x00, 0x00
        /*0020*/ 	.byte	0x00, 0x00, 0x00, 0x00


//--------------------- .nv.info._ZN7cutlass13device_kernelINS_4gemm6kernel13GemmUniversalIN4cute5tupleIJiiiiEEENS1_10collective13CollectiveMmaINS1_37MainloopSm90TmaGmmaWarpSpecializedFP8ILi5ENS5_IJNS4_1CILi1EEESB_SB_EEENS1_35KernelTmaWarpSpecializedCooperativeEEENS5_IJNSA_ILi128EEENSA_ILi256EEENSA_ILi64EEEEEENS_12float_e4m3_tENS5_IJlSB_lEEESJ_SK_NS4_8TiledMMAINS4_8MMA_AtomIJNS4_4SM904GMMA31MMA_64x256x32_F32E4M3E4M3_SS_TNILNSO_7ScaleInE1ELSQ_1EEEEEENS4_6LayoutINS5_IJNSA_ILi2EEESB_SB_EEENS5_IJSB_NSA_ILi0EEESW_EEEEENS5_IJNS4_10UnderscoreESZ_SZ_EEEEENS4_13SM90_TMA_LOADENS4_14ComposedLayoutINS4_7SwizzleILi2ELi4ELi3EEENS4_18smem_ptr_flag_bitsILi8EEENST_INS5_IJNSA_ILi8EEESH_EEENS5_IJSH_SB_EEEEEEEvNS4_8identityES12_S1C_vS1D_EENS_8epilogue10collective6detail29Sm90TmaWarpSpecializedAdapterINS1G_15DefaultEpilogueISJ_SK_SK_NS1F_6thread17LinearCombinationISJ_Li1EffLNS1K_9ScaleType4KindE0ELNS_15FloatRoundStyleE2ESJ_EENS1_15EpilogueDefaultEEEEEvvEEEEvNT_6ParamsE --------------------------
	.section	.nv.info._ZN7cutlass13device_kernelINS_4gemm6kernel13GemmUniversalIN4cute5tupleIJiiiiEEENS1_10collective13CollectiveMmaINS1_37MainloopSm90TmaGmmaWarpSpecializedFP8ILi5ENS5_IJNS4_1CILi1EEESB_SB_EEENS1_35KernelTmaWarpSpecializedCooperativeEEENS5_IJNSA_ILi128EEENSA_ILi256EEENSA_ILi64EEEEEENS_12float_e4m3_tENS5_IJlSB_lEEESJ_SK_NS4_8TiledMMAINS4_8MMA_AtomIJNS4_4SM904GMMA31MMA_64x256x32_F32E4M3E4M3_SS_TNILNSO_7ScaleInE1ELSQ_1EEEEEENS4_6LayoutINS5_IJNSA_ILi2EEESB_SB_EEENS5_IJSB_NSA_ILi0EEESW_EEEEENS5_IJNS4_10UnderscoreESZ_SZ_EEEEENS4_13SM90_TMA_LOADENS4_14ComposedLayoutINS4_7SwizzleILi2ELi4ELi3EEENS4_18smem_ptr_flag_bitsILi8EEENST_INS5_IJNSA_ILi8EEESH_EEENS5_IJSH_SB_EEEEEEEvNS4_8identityES12_S1C_vS1D_EENS_8epilogue10collective6detail29Sm90TmaWarpSpecializedAdapterINS1G_15DefaultEpilogueISJ_SK_SK_NS1F_6thread17LinearCombinationISJ_Li1EffLNS1K_9ScaleType4KindE0ELNS_15FloatRoundStyleE2ESJ_EENS1_15EpilogueDefaultEEEEEvvEEEEvNT_6ParamsE,"",@"SHT_CUDA_INFO"
	.sectionflags	@""
	.align	4


	//----- nvinfo : EIATTR_CUDA_API_VERSION
	.align		4
        /*0000*/ 	.byte	0x04, 0x37
        /*0002*/ 	.short	(.L_18 - .L_17)
.L_17:
        /*0004*/ 	.word	0x00000082


	//----- nvinfo : EIATTR_KPARAM_INFO
	.align		4
.L_18:
        /*0008*/ 	.byte	0x04, 0x17
        /*000a*/ 	.short	(.L_20 - .L_19)
.L_19:
        /*000c*/ 	.word	0x00000000
        /*0010*/ 	.short	0x0000
        /*0012*/ 	.short	0x0070
        /*0014*/ 	.byte	0x00, 0xf0, 0x01, 0x10


	//----- nvinfo : EIATTR_SPARSE_MMA_MASK
	.align		4
.L_20:
        /*0018*/ 	.byte	0x03, 0x50
        /*001a*/ 	.short	0x0000


	//----- nvinfo : EIATTR_MAXREG_COUNT
	.align		4
        /*001c*/ 	.byte	0x03, 0x1b
        /*001e*/ 	.short	0x00a8


	//----- nvinfo : EIATTR_NUM_BARRIERS
	.align		4
        /*0020*/ 	.byte	0x02, 0x4c
        /*0022*/ 	.byte	0x01
	.zero		1


	//----- nvinfo : EIATTR_ANNOTATIONS
	.align		4
        /*0024*/ 	.byte	0x04, 0x55
        /*0026*/ 	.short	(.L_22 - .L_21)


	//   ....[0]....
.L_21:
        /*0028*/ 	.word	0x00000001
        /*002c*/ 	.byte	0xb0, 0x05, 0x00, 0x00, 0x01, 0x00, 0x00, 0x00, 0xd0, 0x05, 0x00, 0x00, 0x01, 0x00, 0x00, 0x00
        /* <DEDUP_REMOVED lines=193> */
        /*0c4c*/ 	.byte	0xc0, 0x00, 0x01, 0x00


	//----- nvinfo : EIATTR_MERCURY_ISA_VERSION
	.align		4
.L_22:
        /*0c50*/ 	.byte	0x03, 0x5f
        /*0c52*/ 	.short	0x0101


	//----- nvinfo : EIATTR_INT_WARP_WIDE_INSTR_OFFSETS
	.align		4
        /*0c54*/ 	.byte	0x04, 0x31
        /*0c56*/ 	.short	(.L_24 - .L_23)


	//   ....[0]....
.L_23:
        /*0c58*/ 	.word	0x00000480


	//   ....[1]....
        /*0c5c*/ 	.word	0x00000490


	//   ....[2]....
        /*0c60*/ 	.word	0x000005c0


	//----- nvinfo : EIATTR_COOP_GROUP_MASK_REGIDS
	.align		4
.L_24:
        /*0c64*/ 	.byte	0x04, 0x29
        /*0c66*/ 	.short	(.L_26 - .L_25)


	//   ....[0]....
.L_25:
        /*0c68*/ 	.word	0xffffffff


	//   ....[1]....
        /*0c6c*/ 	.word	0xffffffff


	//   ....[2]....
        /*0c70*/ 	.word	0xffffffff


	//   ....[3]....
        /*0c74*/ 	.word	0xffffffff


	//   ....[4]....
        /*0c78*/ 	.word	0xffffffff


	//----- nvinfo : EIATTR_COOP_GROUP_INSTR_OFFSETS
	.align		4
.L_26:
        /*0c7c*/ 	.byte	0x04, 0x28
        /*0c7e*/ 	.short	(.L_28 - .L_27)


	//   ....[0]....
.L_27:
        /*0c80*/ 	.word	0x00000070


	//   ....[1]....
        /*0c84*/ 	.word	0x00000080


	//   ....[2]....
        /*0c88*/ 	.word	0x000001a0


	//   ....[3]....
        /*0c8c*/ 	.word	0x000003d0


	//   ....[4]....
        /*0c90*/ 	.word	0x00001310


	//----- nvinfo : EIATTR_REG_RECONFIG
	.align		4
.L_28:
        /*0c94*/ 	.byte	0x01, 0x54
	.zero		2


	//----- nvinfo : EIATTR_MBARRIER_INSTR_OFFSETS
	.align		4
        /*0c98*/ 	.byte	0x04, 0x39
        /*0c9a*/ 	.short	(.L_30 - .L_29)


	//   ....[0]....
.L_29:
        /*0c9c*/ 	.word	0x00000320
        /*0ca0*/ 	.word	0x000000ff
        /*0ca4*/ 	.word	0x00000000
        /*0ca8*/ 	.short	0x0100
        /*0caa*/ 	.byte	0x09
	.zero		1


	//   ....[1]....
        /*0cac*/ 	.word	0x00000330
        /*0cb0*/ 	.word	0x000000ff
        /*0cb4*/ 	.word	0x00000028
        /*0cb8*/ 	.short	0x0100
        /*0cba*/ 	.byte	0x09
	.zero		1


	//   ....[2]....
        /*0cbc*/ 	.word	0x00000340
        /*0cc0*/ 	.word	0x000000ff
        /*0cc4*/ 	.word	0x00000008
        /*0cc8*/ 	.short	0x0100
        /*0cca*/ 	.byte	0x09
	.zero		1


	//   ....[3]....
        /*0ccc*/ 	.word	0x00000350
        /*0cd0*/ 	.word	0x000000ff
        /*0cd4*/ 	.word	0x00000030
        /*0cd8*/ 	.short	0x0100
        /*0cda*/ 	.byte	0x09
	.zero		1


	//   ....[4]....
        /*0cdc*/ 	.word	0x00000360
        /*0ce0*/ 	.word	0x000000ff
        /*0ce4*/ 	.word	0x00000010
        /*0ce8*/ 	.short	0x0100
        /*0cea*/ 	.byte	0x09
	.zero		1


	//   ....[5]....
        /*0cec*/ 	.word	0x00000370
        /*0cf0*/ 	.word	0x000000ff
        /*0cf4*/ 	.word	0x00000038
        /*0cf8*/ 	.short	0x0100
        /*0cfa*/ 	.byte	0x09
	.zero		1


	//   ....[6]....
        /*0cfc*/ 	.word	0x00000380
        /*0d00*/ 	.word	0x000000ff
        /*0d04*/ 	.word	0x00000018
        /*0d08*/ 	.short	0x0100
        /*0d0a*/ 	.byte	0x09
	.zero		1


	//   ....[7]....
        /*0d0c*/ 	.word	0x00000390
        /*0d10*/ 	.word	0x000000ff
        /*0d14*/ 	.word	0x00000040
        /*0d18*/ 	.short	0x0100
        /*0d1a*/ 	.byte	0x09
	.zero		1


	//   ....[8]....
        /*0d1c*/ 	.word	0x000003a0
        /*0d20*/ 	.word	0x000000ff
        /*0d24*/ 	.word	0x00000020
        /*0d28*/ 	.short	0x0100
        /*0d2a*/ 	.byte	0x09
	.zero		1


	//   ....[9]....
        /*0d2c*/ 	.word	0x000003b0
        /*0d30*/ 	.word	0x000000ff
        /*0d34*/ 	.word	0x00000048
        /*0d38*/ 	.short	0x0100
        /*0d3a*/ 	.byte	0x09
	.zero		1


	//   ....[10]....
        /*0d3c*/ 	.word	0x000005f0
        /*0d40*/ 	.word	0x000000ff
        /*0d44*/ 	.word	0x00000060
        /*0d48*/ 	.short	0x0100
        /*0d4a*/ 	.byte	0x06
	.zero		1


	//   ....[11]....
        /*0d4c*/ 	.word	0x00000600
        /*0d50*/ 	.word	0x000000ff
        /*0d54*/ 	.word	0x00000068
        /*0d58*/ 	.short	0x0100
        /*0d5a*/ 	.byte	0x06
	.zero		1


	//   ....[12]....
        /*0d5c*/ 	.word	0x00001b20
        /*0d60*/ 	.word	0x000000ff
        /*0d64*/ 	.word	0x00000000
        /*0d68*/ 	.short	0x010a
        /*0d6a*/ 	.byte	0x06
	.zero		1


	//   ....[13]....
        /*0d6c*/ 	.word	0x00001b60
        /*0d70*/ 	.word	0x000000ff
        /*0d74*/ 	.word	0x00000000
        /*0d78*/ 	.short	0x010a
        /*0d7a*/ 	.byte	0x06
	.zero		1


	//   ....[14]....
        /*0d7c*/ 	.word	0x00002d70
        /*0d80*/ 	.word	0x000000ff
        /*0d84*/ 	.word	0x00000000
        /*0d88*/ 	.short	0x010a
        /*0d8a*/ 	.byte	0x09
	.zero		1


	//   ....[15]....
        /*0d8c*/ 	.word	0x00002db0
        /*0d90*/ 	.word	0x000000ff
        /*0d94*/ 	.word	0x00000000
        /*0d98*/ 	.short	0x010a
        /*0d9a*/ 	.byte	0x09
	.zero		1


	//   ....[16]....
        /*0d9c*/ 	.word	0x00003dd0
        /*0da0*/ 	.word	0x000000ff
        /*0da4*/ 	.word	0x00000000
        /*0da8*/ 	.short	0x0101
        /*0daa*/ 	.byte	0x08
	.zero		1


	//   ....[17]....
        /*0dac*/ 	.word	0x00004fa0
        /*0db0*/ 	.word	0x000000ff
        /*0db4*/ 	.word	0x00000000
        /*0db8*/ 	.short	0x0101
        /*0dba*/ 	.byte	0x08
	.zero		1


	//   ....[18]....
        /*0dbc*/ 	.word	0x0000f250
        /*0dc0*/ 	.word	0x0000000d
        /*0dc4*/ 	.word	0x00000028
        /*0dc8*/ 	.short	0x010a
        /*0dca*/ 	.byte	0x3f
	.zero		1


	//   ....[19]....
        /*0dcc*/ 	.word	0x0000f610
        /*0dd0*/ 	.word	0x00000004
        /*0dd4*/ 	.word	0x00000068
        /*0dd8*/ 	.short	0x0101
        /*0dda*/ 	.byte	0x3f
	.zero		1


	//   ....[20]....
        /*0ddc*/ 	.word	0x0000fd80
        /*0de0*/ 	.word	0x00000007
        /*0de4*/ 	.word	0x00000000
        /*0de8*/ 	.short	0x010a
        /*0dea*/ 	.byte	0x3f
	.zero		1


	//   ....[21]....
        /*0dec*/ 	.word	0x0000fe00
        /*0df0*/ 	.word	0x00000009
        /*0df4*/ 	.word	0x00000000
        /*0df8*/ 	.short	0x010a
        /*0dfa*/ 	.byte	0x3f
	.zero		1


	//   ....[22]....
        /*0dfc*/ 	.word	0x0000fe90
        /*0e00*/ 	.word	0x00000006
        /*0e04*/ 	.word	0x00000000
        /*0e08*/ 	.short	0x010a
        /*0e0a*/ 	.byte	0x3f
	.zero		1


	//   ....[23]....
        /*0e0c*/ 	.word	0x0000ff20
        /*0e10*/ 	.word	0x00000009
        /*0e14*/ 	.word	0x00000000
        /*0e18*/ 	.short	0x010a
        /*0e1a*/ 	.byte	0x3f
	.zero		1


	//   ....[24]....
        /*0e1c*/ 	.word	0x0000ffb0
        /*0e20*/ 	.word	0x00000003
        /*0e24*/ 	.word	0x00000000
        /*0e28*/ 	.short	0x010a
        /*0e2a*/ 	.byte	0x3f
	.zero		1


	//   ....[25]....
        /*0e2c*/ 	.word	0x00010020
        /*0e30*/ 	.word	0x00000003
        /*0e34*/ 	.word	0x00000000
        /*0e38*/ 	.short	0x010a
        /*0e3a*/ 	.byte	0x3f
	.zero		1


	//   ....[26]....
        /*0e3c*/ 	.word	0x00010090
        /*0e40*/ 	.word	0x00000000
        /*0e44*/ 	.word	0x00000000
        /*0e48*/ 	.short	0x010a
        /*0e4a*/ 	.byte	0x3f
	.zero		1


	//   ....[27]....
        /*0e4c*/ 	.word	0x00010170
        /*0e50*/ 	.word	0x0000000d
        /*0e54*/ 	.word	0x00000028
        /*0e58*/ 	.short	0x010a
        /*0e5a*/ 	.byte	0x3f
	.zero		1


	//   ....[28]....
        /*0e5c*/ 	.word	0x00010250
        /*0e60*/ 	.word	0x00000007
        /*0e64*/ 	.word	0x00000000
        /*0e68*/ 	.short	0x010a
        /*0e6a*/ 	.byte	0x3f
	.zero		1


	//   ....[29]....
        /*0e6c*/ 	.word	0x000102a0
        /*0e70*/ 	.word	0x00000009
        /*0e74*/ 	.word	0x00000000
        /*0e78*/ 	.short	0x010a
        /*0e7a*/ 	.byte	0x3f
	.zero		1


	//   ....[30]....
        /*0e7c*/ 	.word	0x000102f0
        /*0e80*/ 	.word	0x00000006
        /*0e84*/ 	.word	0x00000000
        /*0e88*/ 	.short	0x010a
        /*0e8a*/ 	.byte	0x3f
	.zero		1


	//   ....[31]....
        /*0e8c*/ 	.word	0x00010340
        /*0e90*/ 	.word	0x00000009
        /*0e94*/ 	.word	0x00000000
        /*0e98*/ 	.short	0x010a
        /*0e9a*/ 	.byte	0x3f
	.zero		1


	//----- nvinfo : EIATTR_NUM_MBARRIERS
	.align		4
.L_30:
        /*0e9c*/ 	.byte	0x03, 0x38
        /*0e9e*/ 	.short	0x000c


	//----- nvinfo : EIATTR_EXIT_INSTR_OFFSETS
	.align		4
        /*0ea0*/ 	.byte	0x04, 0x1c
        /*0ea2*/ 	.short	(.L_32 - .L_31)


	//   ....[0]....
.L_31:
        /*0ea4*/ 	.word	0x00000660


	//   ....[1]....
        /*0ea8*/ 	.word	0x00000fb0


	//   ....[2]....
        /*0eac*/ 	.word	0x0000e890


	//   ....[3]....
        /*0eb0*/ 	.word	0x0000eee0


	//   ....[4]....
        /*0eb4*/ 	.word	0x00010000


	//----- nvinfo : EIATTR_MAX_THREADS
	.align		4
.L_32:
        /*0eb8*/ 	.byte	0x04, 0x05
        /*0eba*/ 	.short	(.L_34 - .L_33)
.L_33:
        /*0ebc*/ 	.word	0x00000180
        /*0ec0*/ 	.word	0x00000001
        /*0ec4*/ 	.word	0x00000001


	//----- nvinfo : EIATTR_CRS_STACK_SIZE
	.align		4
.L_34:
        /*0ec8*/ 	.byte	0x04, 0x1e
        /*0eca*/ 	.short	(.L_36 - .L_35)
.L_35:
        /*0ecc*/ 	.word	0x00000000


	//----- nvinfo : EIATTR_CBANK_PARAM_SIZE
	.align		4
.L_36:
        /*0ed0*/ 	.byte	0x03, 0x19
        /*0ed2*/ 	.short	0x0470


	//----- nvinfo : EIATTR_PARAM_CBANK
	.align		4
        /*0ed4*/ 	.byte	0x04, 0x0a
        /*0ed6*/ 	.short	(.L_38 - .L_37)
	.align		4
.L_37:
        /*0ed8*/ 	.word	index@(.nv.constant0._ZN7cutlass13device_kernelINS_4gemm6kernel13GemmUniversalIN4cute5tupleIJiiiiEEENS1_10collective13CollectiveMmaINS1_37MainloopSm90TmaGmmaWarpSpecializedFP8ILi5ENS5_IJNS4_1CILi1EEESB_SB_EEENS1_35KernelTmaWarpSpecializedCooperativeEEENS5_IJNSA_ILi128EEENSA_ILi256EEENSA_ILi64EEEEEENS_12float_e4m3_tENS5_IJlSB_lEEESJ_SK_NS4_8TiledMMAINS4_8MMA_AtomIJNS4_4SM904GMMA31MMA_64x256x32_F32E4M3E4M3_SS_TNILNSO_7ScaleInE1ELSQ_1EEEEEENS4_6LayoutINS5_IJNSA_ILi2EEESB_SB_EEENS5_IJSB_NSA_ILi0EEESW_EEEEENS5_IJNS4_10UnderscoreESZ_SZ_EEEEENS4_13SM90_TMA_LOADENS4_14ComposedLayoutINS4_7SwizzleILi2ELi4ELi3EEENS4_18smem_ptr_flag_bitsILi8EEENST_INS5_IJNSA_ILi8EEESH_EEENS5_IJSH_SB_EEEEEEEvNS4_8identityES12_S1C_vS1D_EENS_8epilogue10collective6detail29Sm90TmaWarpSpecializedAdapterINS1G_15DefaultEpilogueISJ_SK_SK_NS1F_6thread17LinearCombinationISJ_Li1EffLNS1K_9ScaleType4KindE0ELNS_15FloatRoundStyleE2ESJ_EENS1_15EpilogueDefaultEEEEEvvEEEEvNT_6ParamsE)
        /*0edc*/ 	.short	0x0210
        /*0ede*/ 	.short	0x0470


	//----- nvinfo : EIATTR_SW_WAR
	.align		4
.L_38:
        /*0ee0*/ 	.byte	0x04, 0x36
        /*0ee2*/ 	.short	(.L_40 - .L_39)
.L_39:
        /*0ee4*/ 	.word	0x00000008
.L_40:


//--------------------- .nv.callgraph             --------------------------
	.section	.nv.callgraph,"",@"SHT_CUDA_CALLGRAPH"
	.align	4
	.sectionentsize	8
	.align		4
        /*0000*/ 	.word	0x00000000
	.align		4
        /*0004*/ 	.word	0xffffffff
	.align		4
        /*0008*/ 	.word	0x00000000
	.align		4
        /*000c*/ 	.word	0xfffffffe
	.align		4
        /*0010*/ 	.word	0x00000000
	.align		4
        /*0014*/ 	.word	0xfffffffd
	.align		4
        /*0018*/ 	.word	0x00000000
	.align		4
        /*001c*/ 	.word	0xfffffffc


//--------------------- .nv.constant4             --------------------------
	.section	.nv.constant4,"a",@progbits
	.align	8
	.align		8
.nv.constant4:
        /*0000*/ 	.dword	_ZN40_INTERNAL_2317edeb_4_k_cu_589ee3ad_277654cuda3std3__45__cpo5beginE
	.align		8
        /*0008*/ 	.dword	_ZN40_INTERNAL_2317edeb_4_k_cu_589ee3ad_277654cuda3std3__45__cpo3endE
	.align		8
        /*0010*/ 	.dword	_ZN40_INTERNAL_2317edeb_4_k_cu_589ee3ad_277654cuda3std3__45__cpo6cbeginE
	.align		8
        /*0018*/ 	.dword	_ZN40_INTERNAL_2317edeb_4_k_cu_589ee3ad_277654cuda3std3__45__cpo4cendE
	.align		8
        /*0020*/ 	.dword	_ZN40_INTERNAL_2317edeb_4_k_cu_589ee3ad_277654cuda3std3__442_GLOBAL__N__2317edeb_4_k_cu_589ee3ad_277656ignoreE
	.align		8
        /*0028*/ 	.dword	_ZN40_INTERNAL_2317edeb_4_k_cu_589ee3ad_277654cuda3std3__419piecewise_constructE
	.align		8
        /*0030*/ 	.dword	_ZN40_INTERNAL_2317edeb_4_k_cu_589ee3ad_277654cuda3std3__48in_placeE
	.align		8
        /*0038*/ 	.dword	_ZN40_INTERNAL_2317edeb_4_k_cu_589ee3ad_277654cuda3std6ranges3__45__cpo4swapE
	.align		8
        /*0040*/ 	.dword	_ZN40_INTERNAL_2317edeb_4_k_cu_589ee3ad_277654cuda3std6ranges3__45__cpo9iter_moveE
	.align		8
        /*0048*/ 	.dword	_ZN40_INTERNAL_2317edeb_4_k_cu_589ee3ad_277654cute7productE
	.align		8
        /*0050*/ 	.dword	_ZN40_INTERNAL_2317edeb_4_k_cu_589ee3ad_277654cute1_E


//--------------------- .text._ZN7cutlass13device_kernelINS_4gemm6kernel13GemmUniversalIN4cute5tupleIJiiiiEEENS1_10collective13CollectiveMmaINS1_37MainloopSm90TmaGmmaWarpSpecializedFP8ILi5ENS5_IJNS4_1CILi1EEESB_SB_EEENS1_35KernelTmaWarpSpecializedCooperativeEEENS5_IJNSA_ILi128EEENSA_ILi256EEENSA_ILi64EEEEEENS_12float_e4m3_tENS5_IJlSB_lEEESJ_SK_NS4_8TiledMMAINS4_8MMA_AtomIJNS4_4SM904GMMA31MMA_64x256x32_F32E4M3E4M3_SS_TNILNSO_7ScaleInE1ELSQ_1EEEEEENS4_6LayoutINS5_IJNSA_ILi2EEESB_SB_EEENS5_IJSB_NSA_ILi0EEESW_EEEEENS5_IJNS4_10UnderscoreESZ_SZ_EEEEENS4_13SM90_TMA_LOADENS4_14ComposedLayoutINS4_7SwizzleILi2ELi4ELi3EEENS4_18smem_ptr_flag_bitsILi8EEENST_INS5_IJNSA_ILi8EEESH_EEENS5_IJSH_SB_EEEEEEEvNS4_8identityES12_S1C_vS1D_EENS_8epilogue10collective6detail29Sm90TmaWarpSpecializedAdapterINS1G_15DefaultEpilogueISJ_SK_SK_NS1F_6thread17LinearCombinationISJ_Li1EffLNS1K_9ScaleType4KindE0ELNS_15FloatRoundStyleE2ESJ_EENS1_15EpilogueDefaultEEEEEvvEEEEvNT_6ParamsE --------------------------
	.section	.text._ZN7cutlass13device_kernelINS_4gemm6kernel13GemmUniversalIN4cute5tupleIJiiiiEEENS1_10collective13CollectiveMmaINS1_37MainloopSm90TmaGmmaWarpSpecializedFP8ILi5ENS5_IJNS4_1CILi1EEESB_SB_EEENS1_35KernelTmaWarpSpecializedCooperativeEEENS5_IJNSA_ILi128EEENSA_ILi256EEENSA_ILi64EEEEEENS_12float_e4m3_tENS5_IJlSB_lEEESJ_SK_NS4_8TiledMMAINS4_8MMA_AtomIJNS4_4SM904GMMA31MMA_64x256x32_F32E4M3E4M3_SS_TNILNSO_7ScaleInE1ELSQ_1EEEEEENS4_6LayoutINS5_IJNSA_ILi2EEESB_SB_EEENS5_IJSB_NSA_ILi0EEESW_EEEEENS5_IJNS4_10UnderscoreESZ_SZ_EEEEENS4_13SM90_TMA_LOADENS4_14ComposedLayoutINS4_7SwizzleILi2ELi4ELi3EEENS4_18smem_ptr_flag_bitsILi8EEENST_INS5_IJNSA_ILi8EEESH_EEENS5_IJSH_SB_EEEEEEEvNS4_8identityES12_S1C_vS1D_EENS_8epilogue10collective6detail29Sm90TmaWarpSpecializedAdapterINS1G_15DefaultEpilogueISJ_SK_SK_NS1F_6thread17LinearCombinationISJ_Li1EffLNS1K_9ScaleType4KindE0ELNS_15FloatRoundStyleE2ESJ_EENS1_15EpilogueDefaultEEEEEvvEEEEvNT_6ParamsE,"ax",@progbits
	.align	128
.text._ZN7cutlass13device_kernelINS_4gemm6kernel13GemmUniversalIN4cute5tupleIJiiiiEEENS1_10collective13CollectiveMmaINS1_37MainloopSm90TmaGmmaWarpSpecializedFP8ILi5ENS5_IJNS4_1CILi1EEESB_SB_EEENS1_35KernelTmaWarpSpecializedCooperativeEEENS5_IJNSA_ILi128EEENSA_ILi256EEENSA_ILi64EEEEEENS_12float_e4m3_tENS5_IJlSB_lEEESJ_SK_NS4_8TiledMMAINS4_8MMA_AtomIJNS4_4SM904GMMA31MMA_64x256x32_F32E4M3E4M3_SS_TNILNSO_7ScaleInE1ELSQ_1EEEEEENS4_6LayoutINS5_IJNSA_ILi2EEESB_SB_EEENS5_IJSB_NSA_ILi0EEESW_EEEEENS5_IJNS4_10UnderscoreESZ_SZ_EEEEENS4_13SM90_TMA_LOADENS4_14ComposedLayoutINS4_7SwizzleILi2ELi4ELi3EEENS4_18smem_ptr_flag_bitsILi8EEENST_INS5_IJNSA_ILi8EEESH_EEENS5_IJSH_SB_EEEEEEEvNS4_8identityES12_S1C_vS1D_EENS_8epilogue10collective6detail29Sm90TmaWarpSpecializedAdapterINS1G_15DefaultEpilogueISJ_SK_SK_NS1F_6thread17LinearCombinationISJ_Li1EffLNS1K_9ScaleType4KindE0ELNS_15FloatRoundStyleE2ESJ_EENS1_15EpilogueDefaultEEEEEvvEEEEvNT_6ParamsE:
        .type           _ZN7cutlass13device_kernelINS_4gemm6kernel13GemmUniversalIN4cute5tupleIJiiiiEEENS1_10collective13CollectiveMmaINS1_37MainloopSm90TmaGmmaWarpSpecializedFP8ILi5ENS5_IJNS4_1CILi1EEESB_SB_EEENS1_35KernelTmaWarpSpecializedCooperativeEEENS5_IJNSA_ILi128EEENSA_ILi256EEENSA_ILi64EEEEEENS_12float_e4m3_tENS5_IJlSB_lEEESJ_SK_NS4_8TiledMMAINS4_8MMA_AtomIJNS4_4SM904GMMA31MMA_64x256x32_F32E4M3E4M3_SS_TNILNSO_7ScaleInE1ELSQ_1EEEEEENS4_6LayoutINS5_IJNSA_ILi2EEESB_SB_EEENS5_IJSB_NSA_ILi0EEESW_EEEEENS5_IJNS4_10UnderscoreESZ_SZ_EEEEENS4_13SM90_TMA_LOADENS4_14ComposedLayoutINS4_7SwizzleILi2ELi4ELi3EEENS4_18smem_ptr_flag_bitsILi8EEENST_INS5_IJNSA_ILi8EEESH_EEENS5_IJSH_SB_EEEEEEEvNS4_8identityES12_S1C_vS1D_EENS_8epilogue10collective6detail29Sm90TmaWarpSpecializedAdapterINS1G_15DefaultEpilogueISJ_SK_SK_NS1F_6thread17LinearCombinationISJ_Li1EffLNS1K_9ScaleType4KindE0ELNS_15FloatRoundStyleE2ESJ_EENS1_15EpilogueDefaultEEEEEvvEEEEvNT_6ParamsE,@function
        .size           _ZN7cutlass13device_kernelINS_4gemm6kernel13GemmUniversalIN4cute5tupleIJiiiiEEENS1_10collective13CollectiveMmaINS1_37MainloopSm90TmaGmmaWarpSpecializedFP8ILi5ENS5_IJNS4_1CILi1EEESB_SB_EEENS1_35KernelTmaWarpSpecializedCooperativeEEENS5_IJNSA_ILi128EEENSA_ILi256EEENSA_ILi64EEEEEENS_12float_e4m3_tENS5_IJlSB_lEEESJ_SK_NS4_8TiledMMAINS4_8MMA_AtomIJNS4_4SM904GMMA31MMA_64x256x32_F32E4M3E4M3_SS_TNILNSO_7ScaleInE1ELSQ_1EEEEEENS4_6LayoutINS5_IJNSA_ILi2EEESB_SB_EEENS5_IJSB_NSA_ILi0EEESW_EEEEENS5_IJNS4_10UnderscoreESZ_SZ_EEEEENS4_13SM90_TMA_LOADENS4_14ComposedLayoutINS4_7SwizzleILi2ELi4ELi3EEENS4_18smem_ptr_flag_bitsILi8EEENST_INS5_IJNSA_ILi8EEESH_EEENS5_IJSH_SB_EEEEEEEvNS4_8identityES12_S1C_vS1D_EENS_8epilogue10collective6detail29Sm90TmaWarpSpecializedAdapterINS1G_15DefaultEpilogueISJ_SK_SK_NS1F_6thread17LinearCombinationISJ_Li1EffLNS1K_9ScaleType4KindE0ELNS_15FloatRoundStyleE2ESJ_EENS1_15EpilogueDefaultEEEEEvvEEEEvNT_6ParamsE,(.L_x_331 - _ZN7cutlass13device_kernelINS_4gemm6kernel13GemmUniversalIN4cute5tupleIJiiiiEEENS1_10collective13CollectiveMmaINS1_37MainloopSm90TmaGmmaWarpSpecializedFP8ILi5ENS5_IJNS4_1CILi1EEESB_SB_EEENS1_35KernelTmaWarpSpecializedCooperativeEEENS5_IJNSA_ILi128EEENSA_ILi256EEENSA_ILi64EEEEEENS_12float_e4m3_tENS5_IJlSB_lEEESJ_SK_NS4_8TiledMMAINS4_8MMA_AtomIJNS4_4SM904GMMA31MMA_64x256x32_F32E4M3E4M3_SS_TNILNSO_7ScaleInE1ELSQ_1EEEEEENS4_6LayoutINS5_IJNSA_ILi2EEESB_SB_EEENS5_IJSB_NSA_ILi0EEESW_EEEEENS5_IJNS4_10UnderscoreESZ_SZ_EEEEENS4_13SM90_TMA_LOADENS4_14ComposedLayoutINS4_7SwizzleILi2ELi4ELi3EEENS4_18smem_ptr_flag_bitsILi8EEENST_INS5_IJNSA_ILi8EEESH_EEENS5_IJSH_SB_EEEEEEEvNS4_8identityES12_S1C_vS1D_EENS_8epilogue10collective6detail29Sm90TmaWarpSpecializedAdapterINS1G_15DefaultEpilogueISJ_SK_SK_NS1F_6thread17LinearCombinationISJ_Li1EffLNS1K_9ScaleType4KindE0ELNS_15FloatRoundStyleE2ESJ_EENS1_15EpilogueDefaultEEEEEvvEEEEvNT_6ParamsE)
        .other          _ZN7cutlass13device_kernelINS_4gemm6kernel13GemmUniversalIN4cute5tupleIJiiiiEEENS1_10collective13CollectiveMmaINS1_37MainloopSm90TmaGmmaWarpSpecializedFP8ILi5ENS5_IJNS4_1CILi1EEESB_SB_EEENS1_35KernelTmaWarpSpecializedCooperativeEEENS5_IJNSA_ILi128EEENSA_ILi256EEENSA_ILi64EEEEEENS_12float_e4m3_tENS5_IJlSB_lEEESJ_SK_NS4_8TiledMMAINS4_8MMA_AtomIJNS4_4SM904GMMA31MMA_64x256x32_F32E4M3E4M3_SS_TNILNSO_7ScaleInE1ELSQ_1EEEEEENS4_6LayoutINS5_IJNSA_ILi2EEESB_SB_EEENS5_IJSB_NSA_ILi0EEESW_EEEEENS5_IJNS4_10UnderscoreESZ_SZ_EEEEENS4_13SM90_TMA_LOADENS4_14ComposedLayoutINS4_7SwizzleILi2ELi4ELi3EEENS4_18smem_ptr_flag_bitsILi8EEENST_INS5_IJNSA_ILi8EEESH_EEENS5_IJSH_SB_EEEEEEEvNS4_8identityES12_S1C_vS1D_EENS_8epilogue10collective6detail29Sm90TmaWarpSpecializedAdapterINS1G_15DefaultEpilogueISJ_SK_SK_NS1F_6thread17LinearCombinationISJ_Li1EffLNS1K_9ScaleType4KindE0ELNS_15FloatRoundStyleE2ESJ_EENS1_15EpilogueDefaultEEEEEvvEEEEvNT_6ParamsE,@"STO_CUDA_ENTRY STV_DEFAULT"
_ZN7cutlass13device_kernelINS_4gemm6kernel13GemmUniversalIN4cute5tupleIJiiiiEEENS1_10collective13CollectiveMmaINS1_37MainloopSm90TmaGmmaWarpSpecializedFP8ILi5ENS5_IJNS4_1CILi1EEESB_SB_EEENS1_35KernelTmaWarpSpecializedCooperativeEEENS5_IJNSA_ILi128EEENSA_ILi256EEENSA_ILi64EEEEEENS_12float_e4m3_tENS5_IJlSB_lEEESJ_SK_NS4_8TiledMMAINS4_8MMA_AtomIJNS4_4SM904GMMA31MMA_64x256x32_F32E4M3E4M3_SS_TNILNSO_7ScaleInE1ELSQ_1EEEEEENS4_6LayoutINS5_IJNSA_ILi2EEESB_SB_EEENS5_IJSB_NSA_ILi0EEESW_EEEEENS5_IJNS4_10UnderscoreESZ_SZ_EEEEENS4_13SM90_TMA_LOADENS4_14ComposedLayoutINS4_7SwizzleILi2ELi4ELi3EEENS4_18smem_ptr_flag_bitsILi8EEENST_INS5_IJNSA_ILi8EEESH_EEENS5_IJSH_SB_EEEEEEEvNS4_8identityES12_S1C_vS1D_EENS_8epilogue10collective6detail29Sm90TmaWarpSpecializedAdapterINS1G_15DefaultEpilogueISJ_SK_SK_NS1F_6thread17LinearCombinationISJ_Li1EffLNS1K_9ScaleType4KindE0ELNS_15FloatRoundStyleE2ESJ_EENS1_15EpilogueDefaultEEEEEvvEEEEvNT_6ParamsE:
[----:B------:R-:W0:Y:S02]  /*0000*/  LDC R1, c[0x0][0x28] ;  /* 0x00000a00ff017b82 */ /* 0x000e240000000800 */
[----:B0-----:R-:W-:Y:S01]  /*0010*/  VIADD R1, R1, 0xffffff00 ;  /* 0xffffff0001017836 */ /* 0x001fe20000000000 */
[----:B------:R-:W0:Y:S01]  /*0020*/  S2R R2, SR_TID.X ;  /* 0x0000000000027919 */ /* 0x000e220000002100 */
[----:B------:R-:W-:Y:S01]  /*0030*/  ELECT P0, URZ, PT ;  /* 0x00000000003f782f */ /* 0x000fe20003800000 */
[----:B------:R-:W-:Y:S01]  /*0040*/  BSSY B0, `(.L_x_0) ;  /* 0x0000015000007945 */ /* 0x000fe20003800000 */
[--C-:B0-----:R-:W-:Y:S02]  /*0050*/  SHF.R.U32.HI R0, RZ, 0x5, R2.reuse ;  /* 0x00000005ff007819 */ /* 0x101fe40000011602 */
[----:B------:R-:W-:-:S03]  /*0060*/  SHF.R.U32.HI R2, RZ, 0x7, R2 ;  /* 0x00000007ff027819 */ /* 0x000fc60000011602 */
[----:B------:R-:W0:Y:S04]  /*0070*/  SHFL.IDX PT, R3, R0, RZ, 0x1f ;  /* 0x00001fff00037589 */ /* 0x000e2800000e0000 */
[----:B------:R-:W1:Y:S01]  /*0080*/  SHFL.IDX PT, R2, R2, RZ, 0x1f ;  /* 0x00001fff02027589 */ /* 0x000e6200000e0000 */
[----:B0-----:R-:W-:Y:S02]  /*0090*/  R2UR UR4, R3 ;  /* 0x00000000030472ca */ /* 0x001fe400000e0000 */
[----:B-1----:R-:W-:-:S11]  /*00a0*/  R2UR UR6, R2 ;  /* 0x00000000020672ca */ /* 0x002fd600000e0000 */
[----:B------:R-:W-:Y:S02]  /*00b0*/  USHF.R.S32.HI UR5, URZ, 0x1f, UR4 ;  /* 0x0000001f3f057899 */ /* 0x000fe40008011404 */
[----:B------:R-:W-:Y:S02]  /*00c0*/  ISETP.NE.OR P0, PT, RZ, UR4, !P0 ;  /* 0x00000004ff007c0c */ /* 0x000fe4000c705670 */
[----:B------:R-:W-:-:S04]  /*00d0*/  ULEA.HI UR5, UR5, UR4, URZ, 0x2 ;  /* 0x0000000405057291 */ /* 0x000fc8000f8f103f */
[----:B------:R-:W-:-:S04]  /*00e0*/  ULOP3.LUT UR5, UR5, 0xfffffffc, URZ, 0xc0, !UPT ;  /* 0xfffffffc05057892 */ /* 0x000fc8000f8ec03f */
[----:B------:R-:W-:-:S03]  /*00f0*/  UIADD3 UR8, UR4, -UR5, URZ ;  /* 0x8000000504087290 */ /* 0x000fc6000fffe03f */
[----:B------:R-:W-:Y:S09]  /*0100*/  @P0 BRA `(.L_x_1) ;  /* 0x0000000000200947 */ /* 0x000ff20003800000 */
[----:B------:R-:W-:Y:S02]  /*0110*/  ULDC.64 UR4, c[0x0][0x198] ;  /* 0x0000660000047ab9 */ /* 0x000fe40000000a00 */
[----:B------:R-:W-:Y:S02]  /*0120*/  UIADD3 UR10, UP0, UR4, 0xf0, URZ ;  /* 0x000000f0040a7890 */ /* 0x000fe4000ff1e03f */
[----:B------:R-:W-:Y:S02]  /*0130*/  UIADD3 UR4, UP1, UR4, 0x1f0, URZ ;  /* 0x000001f004047890 */ /* 0x000fe4000ff3e03f */
[----:B------:R-:W-:Y:S02]  /*0140*/  UIADD3.X UR11, URZ, UR5, URZ, UP0, !UPT ;  /* 0x000000053f0b7290 */ /* 0x000fe400087fe43f */
[----:B------:R-:W-:-:S07]  /*0150*/  UIADD3.X UR5, URZ, UR5, URZ, UP1, !UPT ;  /* 0x000000053f057290 */ /* 0x000fce0008ffe43f */
[----:B------:R0:W-:Y:S02]  /*0160*/  UTMACCTL.PF [UR10] ;  /* 0x000000000a0079b9 */ /* 0x0001e40008040000 */
[----:B------:R0:W-:Y:S02]  /*0170*/  UTMACCTL.PF [UR4] ;  /* 0x00000000040079b9 */ /* 0x0001e40008040000 */
[----:B0-----:R-:W-:Y:S01]  /*0180*/  NOP ;  /* 0x0000000000007918 */ /* 0x001fe20000000000 */
.L_x_1:
[----:B------:R-:W-:Y:S05]  /*0190*/  BSYNC B0 ;  /* 0x0000000000007941 */ /* 0x000fea0003800000 */
.L_x_0:
[----:B------:R-:W0:Y:S01]  /*01a0*/  SHFL.IDX PT, R2, R0, RZ, 0x1f ;  /* 0x00001fff00027589 */ /* 0x000e2200000e0000 */
[----:B------:R-:W-:Y:S01]  /*01b0*/  UISETP.NE.AND UP0, UPT, UR8, 0x3, UPT ;  /* 0x000000030800788c */ /* 0x000fe2000bf05270 */
[----:B------:R-:W-:Y:S01]  /*01c0*/  ISETP.NE.AND P1, PT, RZ, UR6, PT ;  /* 0x00000006ff007c0c */ /* 0x000fe2000bf25270 */
[----:B------:R-:W-:Y:S02]  /*01d0*/  UIADD3 UR10, UR6, -0x1, URZ ;  /* 0xffffffff060a7890 */ /* 0x000fe4000fffe03f */
[----:B------:R-:W-:Y:S02]  /*01e0*/  UISETP.EQ.OR UP0, UPT, UR8, URZ, !UP0 ;  /* 0x0000003f0800728c */ /* 0x000fe4000c702670 */
[----:B------:R-:W-:Y:S02]  /*01f0*/  UISETP.GE.U32.AND UP1, UPT, UR10, 0x2, UPT ;  /* 0x000000020a00788c */ /* 0x000fe4000bf26070 */
[----:B------:R-:W-:-:S04]  /*0200*/  UISETP.EQ.AND UP0, UPT, UR6, URZ, UP0 ;  /* 0x0000003f0600728c */ /* 0x000fc80008702270 */
[----:B------:R-:W-:-:S04]  /*0210*/  USEL UR13, URZ, 0x1, !UP0 ;  /* 0x000000013f0d7887 */ /* 0x000fc8000c000000 */
[----:B------:R-:W-:Y:S01]  /*0220*/  USEL UR13, UR13, 0x2, UP1 ;  /* 0x000000020d0d7887 */ /* 0x000fe20008800000 */
[----:B0-----:R-:W-:-:S13]  /*0230*/  ISETP.NE.AND P0, PT, R2, RZ, PT ;  /* 0x000000ff0200720c */ /* 0x001fda0003f05270 */
[----:B------:R-:W-:Y:S05]  /*0240*/  @P0 BRA `(.L_x_2) ;  /* 0x0000000000600947 */ /* 0x000fea0003800000 */
[----:B------:R-:W0:Y:S01]  /*0250*/  S2UR UR9, SR_CgaCtaId ;  /* 0x00000000000979c3 */ /* 0x000e220000008800 */
[----:B------:R-:W-:Y:S01]  /*0260*/  UMOV UR4, 0x400 ;  /* 0x0000040000047882 */ /* 0x000fe20000000000 */
[----:B------:R-:W-:Y:S01]  /*0270*/  UMOV UR5, 0x1 ;  /* 0x0000000100057882 */ /* 0x000fe20000000000 */
[----:B------:R-:W-:Y:S01]  /*0280*/  UMOV UR6, 0x100 ;  /* 0x0000010000067882 */ /* 0x000fe20000000000 */
[----:B------:R-:W-:Y:S01]  /*0290*/  ELECT P0, URZ, PT ;  /* 0x00000000003f782f */ /* 0x000fe20003800000 */
[----:B------:R-:W-:-:S04]  /*02a0*/  UIADD3 UR6, -UR6, 0x100000, URZ ;  /* 0x0010000006067890 */ /* 0x000fc8000fffe13f */
[----:B------:R-:W-:Y:S02]  /*02b0*/  USHF.L.U32 UR7, UR6, 0xb, URZ ;  /* 0x0000000b06077899 */ /* 0x000fe4000800063f */
[----:B------:R-:W-:Y:S02]  /*02c0*/  USHF.L.U32 UR6, UR6, 0x1, URZ ;  /* 0x0000000106067899 */ /* 0x000fe4000800063f */
[----:B0-----:R-:W-:Y:S02]  /*02d0*/  ULEA UR9, UR9, UR4, 0x18 ;  /* 0x0000000409097291 */ /* 0x001fe4000f8ec03f */
[----:B------:R-:W-:-:S04]  /*02e0*/  UIADD3 UR4, -UR5, 0x100000, URZ ;  /* 0x0010000005047890 */ /* 0x000fc8000fffe13f */
[----:B------:R-:W-:Y:S02]  /*02f0*/  USHF.L.U32 UR5, UR4, 0xb, URZ ;  /* 0x0000000b04057899 */ /* 0x000fe4000800063f */
[----:B------:R-:W-:Y:S01]  /*0300*/  USHF.L.U32 UR4, UR4, 0x1, URZ ;  /* 0x0000000104047899 */ /* 0x000fe2000800063f */
[----:B------:R-:W0:Y:S11]  /*0310*/  FENCE.VIEW.ASYNC.S ;  /* 0x00000000000073c6 */ /* 0x000e360000000000 */
[----:B0-----:R0:W1:Y:S01]  /*0320*/  SYNCS.EXCH.64 URZ, [UR9], UR4 ;  /* 0x00000004093f75b2 */ /* 0x0010620008000100 */
[----:B------:R0:W2:Y:S01]  /*0330*/  SYNCS.EXCH.64 URZ, [UR9+0x28], UR6 ;  /* 0x00002806093f75b2 */ /* 0x0000a20008000100 */
[----:B------:R0:W3:Y:S01]  /*0340*/  SYNCS.EXCH.64 URZ, [UR9+0x8], UR4 ;  /* 0x00000804093f75b2 */ /* 0x0000e20008000100 */
[----:B------:R0:W4:Y:S01]  /*0350*/  SYNCS.EXCH.64 URZ, [UR9+0x30], UR6 ;  /* 0x00003006093f75b2 */ /* 0x0001220008000100 */
[----:B------:R0:W0:Y:S01]  /*0360*/  SYNCS.EXCH.64 URZ, [UR9+0x10], UR4 ;  /* 0x00001004093f75b2 */ /* 0x0000220008000100 */
[----:B------:R0:W0:Y:S01]  /*0370*/  SYNCS.EXCH.64 URZ, [UR9+0x38], UR6 ;  /* 0x00003806093f75b2 */ /* 0x0000220008000100 */
[----:B------:R0:W0:Y:S01]  /*0380*/  SYNCS.EXCH.64 URZ, [UR9+0x18], UR4 ;  /* 0x00001804093f75b2 */ /* 0x0000220008000100 */
[----:B------:R0:W0:Y:S01]  /*0390*/  SYNCS.EXCH.64 URZ, [UR9+0x40], UR6 ;  /* 0x00004006093f75b2 */ /* 0x0000220008000100 */
[----:B------:R0:W0:Y:S01]  /*03a0*/  SYNCS.EXCH.64 URZ, [UR9+0x20], UR4 ;  /* 0x00002004093f75b2 */ /* 0x0000220008000100 */
[----:B------:R0:W0:Y:S01]  /*03b0*/  SYNCS.EXCH.64 URZ, [UR9+0x48], UR6 ;  /* 0x00004806093f75b2 */ /* 0x0000220008000100 */
[----:B------:R-:W-:Y:S01]  /*03c0*/  NOP ;  /* 0x0000000000007918 */ /* 0x000fe20000000000 */
.L_x_2:
[----:B------:R-:W5:Y:S01]  /*03d0*/  SHFL.IDX PT, R0, R0, RZ, 0x1f ;  /* 0x00001fff00007589 */ /* 0x000f6200000e0000 */
[----:B------:R-:W1:Y:S01]  /*03e0*/  LDC R2, c[0x0][0x65c] ;  /* 0x00019700ff027b82 */ /* 0x000e620000000800 */
[----:B------:R-:W-:Y:S01]  /*03f0*/  ELECT P0, URZ, PT ;  /* 0x00000000003f782f */ /* 0x000fe20003800000 */
[----:B------:R-:W-:Y:S01]  /*0400*/  IMAD.MOV.U32 R3, RZ, RZ, RZ ;  /* 0x000000ffff037224 */ /* 0x000fe200078e00ff */
[----:B0-----:R-:W-:Y:S01]  /*0410*/  UMOV UR4, 0x20 ;  /* 0x0000002000047882 */ /* 0x001fe20000000000 */
[----:B------:R-:W-:Y:S01]  /*0420*/  NOP ;  /* 0x0000000000007918 */ /* 0x000fe20000000000 */
[----:B------:R-:W-:Y:S01]  /*0430*/  NOP ;  /* 0x0000000000007918 */ /* 0x000fe20000000000 */
[----:B-----5:R-:W-:Y:S02]  /*0440*/  ISETP.NE.OR P0, PT, R0, RZ, !P0 ;  /* 0x000000ff0000720c */ /* 0x020fe40004705670 */
[----:B-1----:R-:W-:Y:S01]  /*0450*/  ISETP.NE.AND P2, PT, R2, 0x1, PT ;  /* 0x000000010200780c */ /* 0x002fe20003f45270 */
[----:B------:R-:W0:Y:S01]  /*0460*/  S2R R0, SR_CTAID.Y ;  /* 0x0000000000007919 */ /* 0x000e220000002600 */
[----:B------:R-:W1:Y:S09]  /*0470*/  S2R R2, SR_CTAID.X ;  /* 0x0000000000027919 */ /* 0x000e720000002500 */
[----:B------:R-:W-:Y:S01]  /*0480*/  VOTEU.ALL UP0, P0 ;  /* 0x00000000003f7886 */ /* 0x000fe20000000000 */
[----:B------:R-:W-:Y:S01]  /*0490*/  VOTEU.ALL UP1, P0 ;  /* 0x00000000003f7886 */ /* 0x000fe20000020000 */
[----:B------:R-:W1:Y:S01]  /*04a0*/  @P2 LDC R7, c[0x0][0x10] ;  /* 0x00000400ff072b82 */ /* 0x000e620000000800 */
[----:B------:R-:W-:-:S02]  /*04b0*/  @P2 IMAD.MOV.U32 R5, RZ, RZ, RZ ;  /* 0x000000ffff052224 */ /* 0x000fc400078e00ff */
[----:B------:R-:W-:Y:S01]  /*04c0*/  @P2 IMAD.MOV.U32 R11, RZ, RZ, RZ ;  /* 0x000000ffff0b2224 */ /* 0x000fe200078e00ff */
[----:B------:R-:W-:Y:S01]  /*04d0*/  @!UP0 UMOV UR6, 0x400 ;  /* 0x0000040000068882 */ /* 0x000fe20000000000 */
[----:B------:R-:W-:-:S04]  /*04e0*/  @!UP0 UIADD3 UR4, -UR4, 0x100000, URZ ;  /* 0x0010000004048890 */ /* 0x000fc8000fffe13f */
[----:B------:R-:W-:Y:S02]  /*04f0*/  @!UP0 USHF.L.U32 UR5, UR4, 0xb, URZ ;  /* 0x0000000b04058899 */ /* 0x000fe4000800063f */
[----:B------:R-:W-:Y:S01]  /*0500*/  @!UP0 USHF.L.U32 UR4, UR4, 0x1, URZ ;  /* 0x0000000104048899 */ /* 0x000fe2000800063f */
[----:B------:R-:W5:Y:S08]  /*0510*/  @!P2 LDC R9, c[0x0][0xc] ;  /* 0x00000300ff09ab82 */ /* 0x000f700000000800 */
[----:B------:R-:W2:Y:S01]  /*0520*/  @!UP0 S2UR UR7, SR_CgaCtaId ;  /* 0x00000000000789c3 */ /* 0x000ea20000008800 */
[----:B0-----:R-:W-:-:S04]  /*0530*/  @P2 IMAD.MOV.U32 R4, RZ, RZ, R0 ;  /* 0x000000ffff042224 */ /* 0x001fc800078e0000 */
[----:B-1----:R-:W-:-:S04]  /*0540*/  @P2 IMAD.WIDE.U32 R6, R2, R7, R4 ;  /* 0x0000000702062225 */ /* 0x002fc800078e0004 */
[----:B------:R-:W-:Y:S02]  /*0550*/  @P2 IMAD.MOV.U32 R16, RZ, RZ, R6 ;  /* 0x000000ffff102224 */ /* 0x000fe400078e0006 */
[----:B------:R-:W-:Y:S02]  /*0560*/  @P2 IMAD.IADD R17, R7, 0x1, R11 ;  /* 0x0000000107112824 */ /* 0x000fe400078e020b */
[----:B-----5:R-:W-:-:S04]  /*0570*/  @!P2 IMAD.WIDE.U32 R4, R9, R0, R2 ;  /* 0x000000000904a225 */ /* 0x020fc800078e0002 */
[----:B------:R-:W-:Y:S02]  /*0580*/  @!P2 IMAD.MOV.U32 R16, RZ, RZ, R4 ;  /* 0x000000ffff10a224 */ /* 0x000fe400078e0004 */
[----:B------:R-:W-:Y:S01]  /*0590*/  @!P2 IMAD.MOV.U32 R17, RZ, RZ, R5 ;  /* 0x000000ffff11a224 */ /* 0x000fe200078e0005 */
[----:B--2---:R-:W-:Y:S02]  /*05a0*/  @!UP0 ULEA UR6, UR7, UR6, 0x18 ;  /* 0x0000000607068291 */ /* 0x004fe4000f8ec03f */
[----:B------:R0:W-:Y:S01]  /*05b0*/  STL [R1+0x7c], R16 ;  /* 0x00007c1001007387 */ /* 0x0001e20000100800 */
[----:B------:R-:W-:-:S03]  /*05c0*/  VOTEU.ALL UP0, P0 ;  /* 0x00000000003f7886 */ /* 0x000fc60000000000 */
[----:B------:R0:W-:Y:S04]  /*05d0*/  STL [R1+0x78], R17 ;  /* 0x0000781101007387 */ /* 0x0001e80000100800 */
[----:B------:R-:W1:Y:S02]  /*05e0*/  FENCE.VIEW.ASYNC.S ;  /* 0x00000000000073c6 */ /* 0x000e640000000000 */
[----:B-1----:R0:W3:Y:S01]  /*05f0*/  @!UP0 SYNCS.EXCH.64 URZ, [UR6+0x60], UR4 ;  /* 0x00006004063f85b2 */ /* 0x0020e20008000100 */
[----:B------:R0:W3:Y:S01]  /*0600*/  @!UP1 SYNCS.EXCH.64 URZ, [UR6+0x68], UR4 ;  /* 0x00006804063f95b2 */ /* 0x0000e20008000100 */
[----:B------:R-:W-:Y:S01]  /*0610*/  NOP ;  /* 0x0000000000007918 */ /* 0x000fe20000000000 */
[----:B---34-:R-:W-:Y:S06]  /*0620*/  BAR.SYNC.DEFER_BLOCKING 0x0 ;  /* 0x0000000000007b1d */ /* 0x018fec0000010000 */
[----:B0-----:R-:W-:Y:S05]  /*0630*/  @!P1 BRA `(.L_x_3) ;  /* 0x000000e000989947 */ /* 0x001fea0003800000 */
[----:B------:R-:W-:-:S06]  /*0640*/  UISETP.GT.U32.AND UP0, UPT, UR10, 0x1, UPT ;  /* 0x000000010a00788c */ /* 0x000fcc000bf04070 */
[----:B------:R-:W-:-:S13]  /*0650*/  PLOP3.LUT P0, PT, PT, PT, UP0, 0x80, 0x0 ;  /* 0x000000000000781c */ /* 0x000fda0003f0f008 */
[----:B------:R-:W-:Y:S05]  /*0660*/  @P0 EXIT ;  /* 0x000000000000094d */ /* 0x000fea0003800000 */
[----:B------:R-:W-:Y:S01]  /*0670*/  IMAD.MOV.U32 R6, RZ, RZ, -0x1 ;  /* 0xffffffffff067424 */ /* 0x000fe200078e00ff */
[----:B------:R-:W-:Y:S01]  /*0680*/  ULDC.64 UR4, c[0x0][0x650] ;  /* 0x0001940000047ab9 */ /* 0x000fe20000000a00 */
[----:B------:R-:W-:Y:S01]  /*0690*/  IMAD.MOV.U32 R5, RZ, RZ, -0x1 ;  /* 0xffffffffff057424 */ /* 0x000fe200078e00ff */
[----:B------:R-:W-:Y:S01]  /*06a0*/  ISETP.GE.U32.AND P0, PT, R16, UR4, PT ;  /* 0x0000000410007c0c */ /* 0x000fe2000bf06070 */
[----:B------:R-:W-:Y:S01]  /*06b0*/  UMOV UR22, 0xffffffff ;  /* 0xffffffff00167882 */ /* 0x000fe20000000000 */
[----:B------:R0:W-:Y:S01]  /*06c0*/  STL [R1+0x84], R6 ;  /* 0x0000840601007387 */ /* 0x0001e20000100800 */
[----:B------:R-:W-:Y:S02]  /*06d0*/  PRMT R4, RZ, 0x7610, R4 ;  /* 0x00007610ff047816 */ /* 0x000fe40000000004 */
[----:B------:R-:W-:Y:S01]  /*06e0*/  ISETP.GE.U32.AND.EX P0, PT, R17, UR5, PT, P0 ;  /* 0x0000000511007c0c */ /* 0x000fe2000bf06100 */
[----:B------:R0:W-:-:S12]  /*06f0*/  STL [R1+0x80], R5 ;  /* 0x0000800501007387 */ /* 0x0001d80000100800 */
[----:B0-----:R-:W-:Y:S05]  /*0700*/  @P0 BRA `(.L_x_4) ;  /* 0x0000000400680947 */ /* 0x001fea0003800000 */
[----:B------:R-:W0:Y:S01]  /*0710*/  LDC.64 R12, c[0x0][0x628] ;  /* 0x00018a00ff0c7b82 */ /* 0x000e220000000a00 */
[----:B------:R-:W-:Y:S02]  /*0720*/  IMAD.MOV.U32 R4, RZ, RZ, R16 ;  /* 0x000000ffff047224 */ /* 0x000fe400078e0010 */
[----:B------:R-:W-:-:S05]  /*0730*/  IMAD.MOV.U32 R5, RZ, RZ, R17 ;  /* 0x000000ffff057224 */ /* 0x000fca00078e0011 */
[----:B------:R-:W1:Y:S08]  /*0740*/  LDC R10, c[0x0][0x630] ;  /* 0x00018c00ff0a7b82 */ /* 0x000e700000000800 */
[----:B------:R-:W2:Y:S01]  /*0750*/  LDC.64 R14, c[0x0][0x620] ;  /* 0x00018800ff0e7b82 */ /* 0x000ea20000000a00 */
[----:B0-----:R-:W-:-:S04]  /*0760*/  ISETP.NE.U32.AND P0, PT, R12, RZ, PT ;  /* 0x000000ff0c00720c */ /* 0x001fc80003f05070 */
[----:B------:R-:W-:-:S13]  /*0770*/  ISETP.NE.AND.EX P0, PT, R13, RZ, PT, P0 ;  /* 0x000000ff0d00720c */ /* 0x000fda0003f05300 */
[----:B-12---:R-:W-:Y:S05]  /*0780*/  @!P0 BRA `(.L_x_5) ;  /* 0x0000000000288947 */ /* 0x006fea0003800000 */
[----:B------:R-:W0:Y:S02]  /*0790*/  LDC R9, c[0x0][0x634] ;  /* 0x00018d00ff097b82 */ /* 0x000e240000000800 */
[----:B0-----:R-:W-:-:S05]  /*07a0*/  IADD3 R9, P0, R16, R9, RZ ;  /* 0x0000000910097210 */ /* 0x001fca0007f1e0ff */
[----:B------:R-:W-:-:S04]  /*07b0*/  IMAD.X R11, RZ, RZ, R17, P0 ;  /* 0x000000ffff0b7224 */ /* 0x000fc800000e0611 */
[----:B------:R-:W-:-:S04]  /*07c0*/  IMAD.WIDE.U32 R4, R11, R12, RZ ;  /* 0x0000000c0b047225 */ /* 0x000fc800078e00ff */
[----:B------:R-:W-:-:S04]  /*07d0*/  IMAD.WIDE.U32 R6, P0, R9, R13, R4 ;  /* 0x0000000d09067225 */ /* 0x000fc80007800004 */
[----:B------:R-:W-:-:S04]  /*07e0*/  IMAD.WIDE.U32 R4, R9, R12, RZ ;  /* 0x0000000c09047225 */ /* 0x000fc800078e00ff */
[----:B------:R-:W-:Y:S01]  /*07f0*/  IMAD.X R9, RZ, RZ, RZ, P0 ;  /* 0x000000ffff097224 */ /* 0x000fe200000e06ff */
[----:B------:R-:W-:Y:S01]  /*0800*/  IADD3 RZ, P0, R5, R6, RZ ;  /* 0x0000000605ff7210 */ /* 0x000fe20007f1e0ff */
[----:B------:R-:W-:-:S04]  /*0810*/  IMAD.MOV.U32 R8, RZ, RZ, R7 ;  /* 0x000000ffff087224 */ /* 0x000fc800078e0007 */
[----:B------:R-:W-:-:S08]  /*0820*/  IMAD.WIDE.U32.X R4, R11, R13, R8, P0 ;  /* 0x0000000d0b047225 */ /* 0x000fd000000e0408 */
.L_x_5:
[-CC-:B------:R-:W-:Y:S01]  /*0830*/  SHF.R.U64 R24, R4, R10.reuse, R5.reuse ;  /* 0x0000000a04187219 */ /* 0x180fe20000001205 */
[----:B------:R-:W0:Y:S01]  /*0840*/  LDC R8, c[0x0][0x618] ;  /* 0x00018600ff087b82 */ /* 0x000e220000000800 */
[----:B------:R-:W-:Y:S01]  /*0850*/  SHF.R.U32.HI R4, RZ, R10, R5 ;  /* 0x0000000aff047219 */ /* 0x000fe20000011605 */
[----:B------:R-:W-:Y:S01]  /*0860*/  ULDC UR4, c[0x0][0x150] ;  /* 0x0000540000047ab9 */ /* 0x000fe20000000800 */
[----:B------:R-:W-:Y:S01]  /*0870*/  IADD3 R9, P0, RZ, -R24, RZ ;  /* 0x80000018ff097210 */ /* 0x000fe20007f1e0ff */
[----:B------:R-:W-:Y:S01]  /*0880*/  IMAD.MOV.U32 R5, RZ, RZ, R17 ;  /* 0x000000ffff057224 */ /* 0x000fe200078e0011 */
[----:B------:R-:W-:-:S03]  /*0890*/  I2FP.F32.U32 R3, R2 ;  /* 0x0000000200037245 */ /* 0x000fc60000201000 */
[----:B------:R-:W1:Y:S01]  /*08a0*/  LDC.64 R18, c[0x0][0x640] ;  /* 0x00019000ff127b82 */ /* 0x000e620000000a00 */
[----:B------:R-:W-:Y:S02]  /*08b0*/  IMAD.X R11, RZ, RZ, ~R4, P0 ;  /* 0x000000ffff0b7224 */ /* 0x000fe400000e0e04 */
[----:B------:R-:W-:Y:S01]  /*08c0*/  FMUL R3, R3, UR4 ;  /* 0x0000000403037c20 */ /* 0x000fe20008400000 */
[----:B------:R-:W-:Y:S01]  /*08d0*/  IMAD.MOV.U32 R4, RZ, RZ, R16 ;  /* 0x000000ffff047224 */ /* 0x000fe200078e0010 */
[----:B------:R-:W-:Y:S01]  /*08e0*/  ULDC UR4, c[0x0][0x154] ;  /* 0x0000550000047ab9 */ /* 0x000fe20000000800 */
[-C--:B------:R-:W-:Y:S02]  /*08f0*/  IMAD R6, R11, R14.reuse, RZ ;  /* 0x0000000e0b067224 */ /* 0x080fe400078e02ff */
[C---:B------:R-:W-:Y:S01]  /*0900*/  IMAD.WIDE.U32 R4, R9.reuse, R14, R4 ;  /* 0x0000000e09047225 */ /* 0x040fe200078e0004 */
[----:B------:R-:W2:Y:S01]  /*0910*/  LDC R10, c[0x0][0x608] ;  /* 0x00018200ff0a7b82 */ /* 0x000ea20000000800 */
[----:B------:R-:W3:Y:S02]  /*0920*/  F2I.U32.TRUNC.NTZ R3, R3 ;  /* 0x0000000300037305 */ /* 0x000ee4000020f000 */
[----:B------:R-:W-:-:S04]  /*0930*/  IMAD R9, R9, R15, R6 ;  /* 0x0000000f09097224 */ /* 0x000fc800078e0206 */
[----:B------:R-:W-:Y:S01]  /*0940*/  IMAD.IADD R5, R5, 0x1, R9 ;  /* 0x0000000105057824 */ /* 0x000fe200078e0209 */
[----:B------:R-:W4:Y:S01]  /*0950*/  LDC R7, c[0x0][0x144] ;  /* 0x00005100ff077b82 */ /* 0x000f220000000800 */
[----:B------:R-:W-:-:S03]  /*0960*/  IMAD.MOV.U32 R9, RZ, RZ, 0x1 ;  /* 0x00000001ff097424 */ /* 0x000fc600078e00ff */
[----:B0-----:R-:W-:Y:S02]  /*0970*/  SHF.R.U64 R12, R4, R8, R5 ;  /* 0x00000008040c7219 */ /* 0x001fe40000001205 */
[----:B------:R-:W-:Y:S02]  /*0980*/  I2FP.F32.U32 R4, R0 ;  /* 0x0000000000047245 */ /* 0x000fe40000201000 */
[----:B------:R-:W0:Y:S01]  /*0990*/  LDC R14, c[0x0][0x658] ;  /* 0x00019600ff0e7b82 */ /* 0x000e220000000800 */
[----:B-1----:R-:W-:Y:S01]  /*09a0*/  ISETP.NE.U32.AND P0, PT, R18, RZ, PT ;  /* 0x000000ff1200720c */ /* 0x002fe20003f05070 */
[----:B---3--:R-:W-:Y:S02]  /*09b0*/  IMAD.MOV R6, RZ, RZ, -R3 ;  /* 0x000000ffff067224 */ /* 0x008fe400078e0a03 */
[----:B------:R-:W-:Y:S01]  /*09c0*/  FMUL R4, R4, UR4 ;  /* 0x0000000404047c20 */ /* 0x000fe20008400000 */
[----:B------:R-:W-:Y:S01]  /*09d0*/  SHF.R.U32.HI R3, RZ, R8, R5 ;  /* 0x00000008ff037219 */ /* 0x000fe20000011605 */
[----:B------:R-:W-:Y:S01]  /*09e0*/  IMAD.MOV.U32 R5, RZ, RZ, -0x1 ;  /* 0xffffffffff057424 */ /* 0x000fe200078e00ff */
[----:B------:R-:W-:Y:S01]  /*09f0*/  ISETP.NE.AND.EX P0, PT, R19, RZ, PT, P0 ;  /* 0x000000ff1300720c */ /* 0x000fe20003f05300 */
[----:B------:R1:W3:Y:S01]  /*0a00*/  F2I.U32.TRUNC.NTZ R11, R4 ;  /* 0x00000004000b7305 */ /* 0x0002e2000020f000 */
[----:B------:R-:W1:Y:S01]  /*0a10*/  LDC R13, c[0x0][0x148] ;  /* 0x00005200ff0d7b82 */ /* 0x000e620000000800 */
[----:B--2---:R-:W-:-:S02]  /*0a20*/  SHF.R.U64 R23, R12, R10, R3 ;  /* 0x0000000a0c177219 */ /* 0x004fc40000001203 */
[----:B------:R-:W-:-:S05]  /*0a30*/  SHF.R.U32.HI R3, RZ, R10, R3 ;  /* 0x0000000aff037219 */ /* 0x000fca0000011603 */
[----:B------:R-:W2:Y:S01]  /*0a40*/  LDC R17, c[0x0][0x600] ;  /* 0x00018000ff117b82 */ /* 0x000ea20000000800 */
[----:B----4-:R-:W-:-:S07]  /*0a50*/  IMAD R8, R7, R6, R2 ;  /* 0x0000000607087224 */ /* 0x010fce00078e0202 */
[----:B------:R-:W4:Y:S01]  /*0a60*/  LDC R16, c[0x0][0x648] ;  /* 0x00019200ff107b82 */ /* 0x000f220000000800 */
[-C--:B0-----:R-:W-:Y:S02]  /*0a70*/  SHF.L.U32 R2, R5, R14.reuse, RZ ;  /* 0x0000000e05027219 */ /* 0x081fe400000006ff */
[--C-:B------:R-:W-:Y:S02]  /*0a80*/  SHF.R.U64 R22, R23, R14, R3.reuse ;  /* 0x0000000e17167219 */ /* 0x100fe40000001203 */
[----:B------:R-:W-:Y:S02]  /*0a90*/  LOP3.LUT R10, RZ, R2, RZ, 0x33, !PT ;  /* 0x00000002ff0a7212 */ /* 0x000fe400078e33ff */
[-C--:B------:R-:W-:Y:S01]  /*0aa0*/  SHF.R.U32.HI R3, RZ, R14.reuse, R3 ;  /* 0x0000000eff037219 */ /* 0x080fe20000011603 */
[----:B------:R-:W0:Y:S01]  /*0ab0*/  LDC R21, c[0x0][0x638] ;  /* 0x00018e00ff157b82 */ /* 0x000e220000000800 */
[----:B------:R-:W-:Y:S01]  /*0ac0*/  SHF.L.U32 R9, R9, R14, RZ ;  /* 0x0000000e09097219 */ /* 0x000fe200000006ff */
[----:B------:R-:W-:-:S06]  /*0ad0*/  IMAD.MOV.U32 R2, RZ, RZ, R22 ;  /* 0x000000ffff027224 */ /* 0x000fcc00078e0016 */
[----:B------:R-:W0:Y:S01]  /*0ae0*/  LDC R20, c[0x0][0x610] ;  /* 0x00018400ff147b82 */ /* 0x000e220000000800 */
[----:B-1-3--:R-:W-:Y:S05]  /*0af0*/  @!P0 BRA `(.L_x_6) ;  /* 0x0000000000288947 */ /* 0x00afea0003800000 */
[----:B------:R-:W1:Y:S02]  /*0b00*/  LDC R7, c[0x0][0x64c] ;  /* 0x00019300ff077b82 */ /* 0x000e640000000800 */
[----:B-1----:R-:W-:-:S05]  /*0b10*/  IADD3 R7, P0, R22, R7, RZ ;  /* 0x0000000716077210 */ /* 0x002fca0007f1e0ff */
        /* <DEDUP_REMOVED lines=8> */
.L_x_6:
[----:B----4-:R-:W-:Y:S01]  /*0ba0*/  SHF.R.U64 R2, R2, R16, R3 ;  /* 0x0000001002027219 */ /* 0x010fe20000001203 */
[----:B--2---:R-:W-:Y:S01]  /*0bb0*/  VIADD R3, R17, 0xffffffff ;  /* 0xffffffff11037836 */ /* 0x004fe20000000000 */
[----:B------:R-:W-:Y:S01]  /*0bc0*/  LOP3.LUT R10, R23, R10, RZ, 0xc0, !PT ;  /* 0x0000000a170a7212 */ /* 0x000fe200078ec0ff */
[----:B------:R-:W-:Y:S01]  /*0bd0*/  IMAD.MOV R11, RZ, RZ, -R11 ;  /* 0x000000ffff0b7224 */ /* 0x000fe200078e0a0b */
[----:B------:R-:W-:Y:S01]  /*0be0*/  R2UR UR22, R24 ;  /* 0x00000000181672ca */ /* 0x000fe200000e0000 */
[----:B------:R-:W-:Y:S01]  /*0bf0*/  IMAD.MOV R4, RZ, RZ, -R2 ;  /* 0x000000ffff047224 */ /* 0x000fe200078e0a02 */
[----:B------:R-:W-:Y:S01]  /*0c00*/  LOP3.LUT R3, R12, R3, RZ, 0xc0, !PT ;  /* 0x000000030c037212 */ /* 0x000fe200078ec0ff */
[----:B------:R-:W-:Y:S02]  /*0c10*/  @P2 IMAD R8, R13, R11, R0 ;  /* 0x0000000b0d082224 */ /* 0x000fe400078e0200 */
[----:B------:R-:W-:Y:S02]  /*0c20*/  IMAD R9, R9, R2, R10 ;  /* 0x0000000209097224 */ /* 0x000fe400078e020a */
[----:B0-----:R-:W-:-:S02]  /*0c30*/  IMAD R0, R4, R21, R22 ;  /* 0x0000001504007224 */ /* 0x001fc400078e0216 */
[----:B------:R-:W-:Y:S02]  /*0c40*/  IMAD R8, R9, R20, R8 ;  /* 0x0000001409087224 */ /* 0x000fe400078e0208 */
[----:B------:R-:W-:Y:S02]  /*0c50*/  IMAD R3, R0, R17, R3 ;  /* 0x0000001100037224 */ /* 0x000fe400078e0203 */
[----:B------:R-:W-:-:S03]  /*0c60*/  IMAD.MOV.U32 R4, RZ, RZ, 0x1 ;  /* 0x00000001ff047424 */ /* 0x000fc600078e00ff */
[----:B------:R-:W-:Y:S02]  /*0c70*/  SEL R2, R3, R8, !P2 ;  /* 0x0000000803027207 */ /* 0x000fe40005000000 */
[----:B------:R-:W-:-:S03]  /*0c80*/  SEL R0, R8, R3, !P2 ;  /* 0x0000000308007207 */ /* 0x000fc60005000000 */
[----:B------:R0:W-:Y:S04]  /*0c90*/  STL [R1+0x80], R2 ;  /* 0x0000800201007387 */ /* 0x0001e80000100800 */
[----:B------:R0:W-:Y:S02]  /*0ca0*/  STL [R1+0x84], R0 ;  /* 0x0000840001007387 */ /* 0x0001e40000100800 */
.L_x_4:
[----:B------:R-:W-:-:S08]  /*0cb0*/  NOP ;  /* 0x0000000000007918 */ /* 0x000fd00000000000 */
[----:B------:R-:W1:Y:S02]  /*0cc0*/  USETMAXREG.TRY_ALLOC.CTAPOOL UP0, 0xe8 ;  /* 0x000000e8000079c8 */ /* 0x000e640008000600 */
[----:B-1----:R-:W-:-:S13]  /*0cd0*/  PLOP3.LUT P0, PT, PT, PT, UP0, 0x80, 0x0 ;  /* 0x000000000000781c */ /* 0x002fda0003f0f008 */
[----:B------:R-:W-:Y:S05]  /*0ce0*/  @!P0 BRA `(.L_x_4) ;  /* 0xfffffffc00f08947 */ /* 0x000fea000383ffff */
[----:B------:R-:W-:Y:S01]  /*0cf0*/  ULDC.64 UR4, c[0x0][0x598] ;  /* 0x0001660000047ab9 */ /* 0x000fe20000000a00 */
[----:B------:R-:W-:Y:S01]  /*0d00*/  ULDC.64 UR16, c[0x0][0x208] ;  /* 0x0000820000107ab9 */ /* 0x000fe20000000a00 */
[----:B------:R-:W-:-:S04]  /*0d10*/  ISETP.NE.U32.AND P0, PT, RZ, UR4, PT ;  /* 0x00000004ff007c0c */ /* 0x000fc8000bf05070 */
[----:B------:R-:W-:-:S13]  /*0d20*/  ISETP.NE.AND.EX P0, PT, RZ, UR5, PT, P0 ;  /* 0x00000005ff007c0c */ /* 0x000fda000bf05300 */
[----:B------:R-:W-:Y:S05]  /*0d30*/  @!P0 BRA `(.L_x_7) ;  /* 0x0000000000208947 */ /* 0x000fea0003800000 */
[----:B0-----:R-:W0:Y:S02]  /*0d40*/  LDC.64 R2, c[0x0][0x598] ;  /* 0x00016600ff027b82 */ /* 0x001e240000000a00 */
[----:B0-----:R-:W2:Y:S02]  /*0d50*/  LDG.E.64 R2, desc[UR16][R2.64] ;  /* 0x0000001002027981 */ /* 0x001ea4000c1e1b00 */
[----:B--2---:R-:W-:-:S04]  /*0d60*/  ISETP.NE.U32.AND P0, PT, R2, RZ, PT ;  /* 0x000000ff0200720c */ /* 0x004fc80003f05070 */
[----:B------:R-:W-:-:S13]  /*0d70*/  ISETP.NE.AND.EX P0, PT, R3, RZ, PT, P0 ;  /* 0x000000ff0300720c */ /* 0x000fda0003f05300 */
[----:B------:R-:W-:Y:S05]  /*0d80*/  @!P0 BRA `(.L_x_7) ;  /* 0x00000000000c8947 */ /* 0x000fea0003800000 */
[----:B------:R-:W2:Y:S02]  /*0d90*/  LD.E R2, desc[UR16][R2.64] ;  /* 0x0000001002027980 */ /* 0x000ea4000c101900 */
[----:B--2---:R-:W-:Y:S01]  /*0da0*/  R2UR UR20, R2 ;  /* 0x00000000021472ca */ /* 0x004fe200000e0000 */
[----:B------:R-:W-:-:S14]  /*0db0*/  BRA `(.L_x_8) ;  /* 0x0000000000247947 */ /* 0x000fdc0003800000 */
.L_x_7:
[----:B------:R-:W-:Y:S02]  /*0dc0*/  ULDC.64 UR4, c[0x0][0x588] ;  /* 0x0001620000047ab9 */ /* 0x000fe40000000a00 */
[----:B------:R-:W-:-:S04]  /*0dd0*/  ISETP.NE.U32.AND P0, PT, RZ, UR4, PT ;  /* 0x00000004ff007c0c */ /* 0x000fc8000bf05070 */
[----:B------:R-:W-:-:S13]  /*0de0*/  ISETP.NE.AND.EX P0, PT, RZ, UR5, PT, P0 ;  /* 0x00000005ff007c0c */ /* 0x000fda000bf05300 */
[----:B------:R-:W-:Y:S05]  /*0df0*/  @!P0 BRA `(.L_x_9) ;  /* 0x0000000000108947 */ /* 0x000fea0003800000 */
[----:B0-----:R-:W0:Y:S02]  /*0e00*/  LDC.64 R2, c[0x0][0x588] ;  /* 0x00016200ff027b82 */ /* 0x001e240000000a00 */
[----:B0-----:R-:W2:Y:S02]  /*0e10*/  LDG.E R2, desc[UR16][R2.64] ;  /* 0x0000001002027981 */ /* 0x001ea4000c1e1900 */
[----:B--2---:R-:W-:Y:S01]  /*0e20*/  R2UR UR20, R2 ;  /* 0x00000000021472ca */ /* 0x004fe200000e0000 */
[----:B------:R-:W-:-:S14]  /*0e30*/  BRA `(.L_x_8) ;  /* 0x0000000000047947 */ /* 0x000fdc0003800000 */
.L_x_9:
[----:B------:R-:W-:-:S05]  /*0e40*/  ULDC UR20, c[0x0][0x580] ;  /* 0x0001600000147ab9 */ /* 0x000fca0000000800 */
.L_x_8:
[----:B------:R-:W-:Y:S02]  /*0e50*/  ULDC.64 UR4, c[0x0][0x5a0] ;  /* 0x0001680000047ab9 */ /* 0x000fe40000000a00 */
        /* <DEDUP_REMOVED lines=11> */
.L_x_10:
        /* <DEDUP_REMOVED lines=8> */
.L_x_12:
[----:B------:R-:W-:-:S05]  /*0f90*/  ULDC UR19, c[0x0][0x584] ;  /* 0x0001610000137ab9 */ /* 0x000fca0000000800 */
.L_x_11:
[----:B------:R-:W-:-:S13]  /*0fa0*/  LOP3.LUT P0, RZ, R4, 0xff, RZ, 0xc0, !PT ;  /* 0x000000ff04ff7812 */ /* 0x000fda000780c0ff */
[----:B------:R-:W-:Y:S05]  /*0fb0*/  @!P0 EXIT ;  /* 0x000000000000894d */ /* 0x000fea0003800000 */
[----:B------:R-:W-:Y:S01]  /*0fc0*/  ULDC UR4, c[0x0][0x28c] ;  /* 0x0000a30000047ab9 */ /* 0x000fe20000000800 */
[----:B------:R-:W-:Y:S02]  /*0fd0*/  ULOP3.LUT UR21, UR13, 0x1, URZ, 0xfc, !UPT ;  /* 0x000000010d157892 */ /* 0x000fe4000f8efc3f */
[----:B------:R-:W-:-:S04]  /*0fe0*/  UIADD3 UR4, UR4, 0x3f, URZ ;  /* 0x0000003f04047890 */ /* 0x000fc8000fffe03f */
[----:B------:R-:W-:-:S04]  /*0ff0*/  USHF.R.S32.HI UR5, URZ, 0x1f, UR4 ;  /* 0x0000001f3f057899 */ /* 0x000fc80008011404 */
[----:B------:R-:W-:-:S03]  /*1000*/  ULEA.HI UR5, UR5, UR4, URZ, 0x6 ;  /* 0x0000000405057291 */ /* 0x000fc6000f8f303f */
[----:B------:R-:W-:Y:S01]  /*1010*/  UMOV UR4, URZ ;  /* 0x0000003f00047c82 */ /* 0x000fe20008000000 */
[----:B------:R-:W-:-:S03]  /*1020*/  USHF.R.S32.HI UR12, URZ, 0x6, UR5 ;  /* 0x000000063f0c7899 */ /* 0x000fc60008011405 */
[----:B------:R-:W-:-:S09]  /*1030*/  UMOV UR5, URZ ;  /* 0x0000003f00057c82 */ /* 0x000fd20008000000 */
.L_x_293:
[----:B0-----:R-:W0:Y:S01]  /*1040*/  S2R R0, SR_TID.X ;  /* 0x0000000000007919 */ /* 0x001e220000002100 */
[----:B-1----:R-:W1:Y:S01]  /*1050*/  S2UR UR11, SR_CgaCtaId ;  /* 0x00000000000b79c3 */ /* 0x002e620000008800 */
[----:B------:R-:W-:Y:S01]  /*1060*/  UMOV UR14, 0x400 ;  /* 0x00000400000e7882 */ /* 0x000fe20000000000 */
[----:B------:R-:W-:Y:S01]  /*1070*/  UMOV UR6, URZ ;  /* 0x0000003f00067c82 */ /* 0x000fe20008000000 */
[----:B------:R-:W-:Y:S01]  /*1080*/  STL [R1+0x74], RZ ;  /* 0x000074ff01007387 */ /* 0x000fe20000100800 */
[----:B------:R-:W-:Y:S01]  /*1090*/  UMOV UR7, URZ ;  /* 0x0000003f00077c82 */ /* 0x000fe20008000000 */
[----:B------:R-:W-:Y:S01]  /*10a0*/  UMOV UR8, URZ ;  /* 0x0000003f00087c82 */ /* 0x000fe20008000000 */
[----:B------:R-:W-:Y:S01]  /*10b0*/  UMOV UR18, UR5 ;  /* 0x0000000500127c82 */ /* 0x000fe20008000000 */
[----:B------:R-:W-:Y:S01]  /*10c0*/  STL [R1+0x70], RZ ;  /* 0x000070ff01007387 */ /* 0x000fe20000100800 */
[----:B--2---:R-:W2:Y:S01]  /*10d0*/  LDC R2, c[0x0][0x28c] ;  /* 0x0000a300ff027b82 */ /* 0x004ea20000000800 */
[----:B------:R-:W-:-:S02]  /*10e0*/  CS2R R4, SRZ ;  /* 0x0000000000047805 */ /* 0x000fc4000001ff00 */
[----:B------:R-:W-:Y:S01]  /*10f0*/  CS2R R6, SRZ ;  /* 0x0000000000067805 */ /* 0x000fe2000001ff00 */
[----:B------:R-:W-:Y:S01]  /*1100*/  STL [R1+0x6c], RZ ;  /* 0x00006cff01007387 */ /* 0x000fe20000100800 */
[----:B------:R-:W-:Y:S02]  /*1110*/  CS2R R8, SRZ ;  /* 0x0000000000087805 */ /* 0x000fe4000001ff00 */
[----:B------:R-:W-:Y:S02]  /*1120*/  CS2R R10, SRZ ;  /* 0x00000000000a7805 */ /* 0x000fe4000001ff00 */
[----:B------:R-:W-:Y:S01]  /*1130*/  CS2R R12, SRZ ;  /* 0x00000000000c7805 */ /* 0x000fe2000001ff00 */
[----:B------:R-:W-:Y:S01]  /*1140*/  STL [R1+0x68], RZ ;  /* 0x000068ff01007387 */ /* 0x000fe20000100800 */
[----:B------:R-:W-:Y:S02]  /*1150*/  CS2R R14, SRZ ;  /* 0x00000000000e7805 */ /* 0x000fe4000001ff00 */
[----:B------:R-:W-:-:S02]  /*1160*/  CS2R R16, SRZ ;  /* 0x0000000000107805 */ /* 0x000fc4000001ff00 */
[----:B------:R-:W-:Y:S01]  /*1170*/  CS2R R18, SRZ ;  /* 0x0000000000127805 */ /* 0x000fe2000001ff00 */
[----:B------:R-:W-:Y:S01]  /*1180*/  STL [R1+0x64], RZ ;  /* 0x000064ff01007387 */ /* 0x000fe20000100800 */
[----:B------:R-:W-:Y:S02]  /*1190*/  CS2R R20, SRZ ;  /* 0x0000000000147805 */ /* 0x000fe4000001ff00 */
[----:B------:R-:W-:Y:S02]  /*11a0*/  CS2R R22, SRZ ;  /* 0x0000000000167805 */ /* 0x000fe4000001ff00 */
[----:B------:R-:W-:Y:S01]  /*11b0*/  CS2R R152, SRZ ;  /* 0x0000000000987805 */ /* 0x000fe2000001ff00 */
[----:B------:R-:W-:Y:S01]  /*11c0*/  STL [R1+0x60], RZ ;  /* 0x000060ff01007387 */ /* 0x000fe20000100800 */
[----:B-1----:R-:W-:Y:S01]  /*11d0*/  ULEA UR14, UR11, UR14, 0x18 ;  /* 0x0000000e0b0e7291 */ /* 0x002fe2000f8ec03f */
[----:B------:R-:W-:Y:S02]  /*11e0*/  CS2R R154, SRZ ;  /* 0x00000000009a7805 */ /* 0x000fe4000001ff00 */
[----:B------:R-:W-:Y:S01]  /*11f0*/  CS2R R156, SRZ ;  /* 0x00000000009c7805 */ /* 0x000fe2000001ff00 */
[----:B------:R-:W-:Y:S01]  /*1200*/  STL [R1+0x5c], RZ ;  /* 0x00005cff01007387 */ /* 0x000fe20000100800 */
[----:B------:R-:W-:-:S02]  /*1210*/  CS2R R158, SRZ ;  /* 0x00000000009e7805 */ /* 0x000fc4000001ff00 */
[----:B------:R-:W-:Y:S02]  /*1220*/  CS2R R160, SRZ ;  /* 0x0000000000a07805 */ /* 0x000fe4000001ff00 */
[----:B------:R-:W-:Y:S02]  /*1230*/  CS2R R162, SRZ ;  /* 0x0000000000a27805 */ /* 0x000fe4000001ff00 */
[----:B0-----:R-:W-:Y:S01]  /*1240*/  LOP3.LUT R0, R0, 0x80, RZ, 0xc0, !PT ;  /* 0x0000008000007812 */ /* 0x001fe200078ec0ff */
[----:B------:R-:W-:Y:S01]  /*1250*/  STL [R1+0x58], RZ ;  /* 0x000058ff01007387 */ /* 0x000fe20000100800 */
[----:B--2---:R-:W-:Y:S02]  /*1260*/  ISETP.GE.AND P0, PT, R2, 0x1, PT ;  /* 0x000000010200780c */ /* 0x004fe40003f06270 */
[----:B------:R-:W-:Y:S02]  /*1270*/  CS2R R2, SRZ ;  /* 0x0000000000027805 */ /* 0x000fe4000001ff00 */
[----:B------:R-:W-:Y:S01]  /*1280*/  SHF.R.U32.HI R0, RZ, 0x7, R0 ;  /* 0x00000007ff007819 */ /* 0x000fe20000011600 */
[----:B------:R-:W-:Y:S01]  /*1290*/  STL [R1+0x54], RZ ;  /* 0x000054ff01007387 */ /* 0x000fe20000100800 */
[----:B------:R-:W-:-:S02]  /*12a0*/  CS2R R164, SRZ ;  /* 0x0000000000a47805 */ /* 0x000fc4000001ff00 */
[----:B------:R-:W-:Y:S02]  /*12b0*/  CS2R R166, SRZ ;  /* 0x0000000000a67805 */ /* 0x000fe4000001ff00 */
[----:B------:R-:W-:Y:S01]  /*12c0*/  CS2R R168, SRZ ;  /* 0x0000000000a87805 */ /* 0x000fe2000001ff00 */
[----:B------:R-:W-:Y:S01]  /*12d0*/  STL [R1+0x50], RZ ;  /* 0x000050ff01007387 */ /* 0x000fe20000100800 */
[----:B------:R-:W-:Y:S02]  /*12e0*/  CS2R R170, SRZ ;  /* 0x0000000000aa7805 */ /* 0x000fe4000001ff00 */
[----:B------:R-:W-:Y:S02]  /*12f0*/  CS2R R172, SRZ ;  /* 0x0000000000ac7805 */ /* 0x000fe4000001ff00 */
[----:B------:R-:W-:Y:S01]  /*1300*/  CS2R R174, SRZ ;  /* 0x0000000000ae7805 */ /* 0x000fe2000001ff00 */
[----:B------:R-:W0:Y:S01]  /*1310*/  SHFL.IDX PT, R0, R0, RZ, 0x1f ;  /* 0x00001fff00007589 */ /* 0x000e2200000e0000 */
[----:B------:R-:W-:-:S02]  /*1320*/  CS2R R176, SRZ ;  /* 0x0000000000b07805 */ /* 0x000fc4000001ff00 */
[----:B------:R-:W-:Y:S02]  /*1330*/  CS2R R178, SRZ ;  /* 0x0000000000b27805 */ /* 0x000fe4000001ff00 */
[----:B------:R-:W-:Y:S01]  /*1340*/  CS2R R180, SRZ ;  /* 0x0000000000b47805 */ /* 0x000fe2000001ff00 */
[----:B------:R1:W-:Y:S01]  /*1350*/  STL [R1+0x4c], RZ ;  /* 0x00004cff01007387 */ /* 0x0003e20000100800 */
[----:B------:R-:W-:Y:S02]  /*1360*/  CS2R R182, SRZ ;  /* 0x0000000000b67805 */ /* 0x000fe4000001ff00 */
[----:B------:R-:W-:Y:S02]  /*1370*/  CS2R R184, SRZ ;  /* 0x0000000000b87805 */ /* 0x000fe4000001ff00 */
[----:B------:R-:W-:Y:S01]  /*1380*/  CS2R R186, SRZ ;  /* 0x0000000000ba7805 */ /* 0x000fe2000001ff00 */
[----:B------:R1:W-:Y:S01]  /*1390*/  STL [R1+0x48], RZ ;  /* 0x000048ff01007387 */ /* 0x0003e20000100800 */
        /* <DEDUP_REMOVED lines=14> */
[----:B------:R-:W-:Y:S02]  /*1480*/  CS2R R210, SRZ ;  /* 0x0000000000d27805 */ /* 0x000fe4000001ff00 */
[----:B0-----:R-:W-:Y:S01]  /*1490*/  R2UR UR9, R0 ;  /* 0x00000000000972ca */ /* 0x001fe200000e0000 */
[----:B------:R1:W-:Y:S01]  /*14a0*/  STL [R1+0x38], RZ ;  /* 0x000038ff01007387 */ /* 0x0003e20000100800 */
[----:B------:R-:W-:Y:S01]  /*14b0*/  IMAD.MOV.U32 R0, RZ, RZ, RZ ;  /* 0x000000ffff007224 */ /* 0x000fe200078e00ff */
[----:B------:R-:W-:-:S02]  /*14c0*/  CS2R R212, SRZ ;  /* 0x0000000000d47805 */ /* 0x000fc4000001ff00 */
[----:B------:R-:W-:Y:S01]  /*14d0*/  CS2R R214, SRZ ;  /* 0x0000000000d67805 */ /* 0x000fe2000001ff00 */
[----:B------:R1:W-:Y:S01]  /*14e0*/  STL [R1+0x34], RZ ;  /* 0x000034ff01007387 */ /* 0x0003e20000100800 */
[----:B------:R-:W-:Y:S02]  /*14f0*/  CS2R R216, SRZ ;  /* 0x0000000000d87805 */ /* 0x000fe4000001ff00 */
[----:B------:R-:W-:Y:S02]  /*1500*/  CS2R R218, SRZ ;  /* 0x0000000000da7805 */ /* 0x000fe4000001ff00 */
[----:B------:R-:W-:Y:S01]  /*1510*/  CS2R R220, SRZ ;  /* 0x0000000000dc7805 */ /* 0x000fe2000001ff00 */
[----:B------:R1:W-:Y:S01]  /*1520*/  STL [R1+0x30], RZ ;  /* 0x000030ff01007387 */ /* 0x0003e20000100800 */
[----:B------:R-:W-:Y:S02]  /*1530*/  CS2R R222, SRZ ;  /* 0x0000000000de7805 */ /* 0x000fe4000001ff00 */
[----:B------:R-:W-:Y:S01]  /*1540*/  CS2R R224, SRZ ;  /* 0x0000000000e07805 */ /* 0x000fe2000001ff00 */
[----:B------:R-:W-:Y:S01]  /*1550*/  IMAD.MOV.U32 R226, RZ, RZ, RZ ;  /* 0x000000ffffe27224 */ /* 0x000fe200078e00ff */
[----:B------:R1:W-:Y:S01]  /*1560*/  STL [R1+0x2c], RZ ;  /* 0x00002cff01007387 */ /* 0x0003e20000100800 */
[----:B------:R-:W-:Y:S01]  /*1570*/  ULEA.HI UR10, UR9, UR9, URZ, 0x1 ;  /* 0x00000009090a7291 */ /* 0x000fe2000f8f083f */
[----:B------:R-:W-:Y:S01]  /*1580*/  IMAD.U32 R227, RZ, RZ, UR4 ;  /* 0x00000004ffe37e24 */ /* 0x000fe2000f8e00ff */
[----:B------:R-:W-:Y:S01]  /*1590*/  CS2R R24, SRZ ;  /* 0x0000000000187805 */ /* 0x000fe2000001ff00 */
[----:B------:R1:W-:Y:S01]  /*15a0*/  STL [R1+0x28], RZ ;  /* 0x000028ff01007387 */ /* 0x0003e20000100800 */
[----:B------:R-:W-:Y:S01]  /*15b0*/  ULOP3.LUT UR10, UR10, 0xffffe, URZ, 0xc0, !UPT ;  /* 0x000ffffe0a0a7892 */ /* 0x000fe2000f8ec03f */
[----:B------:R-:W-:-:S02]  /*15c0*/  CS2R R26, SRZ ;  /* 0x00000000001a7805 */ /* 0x000fc4000001ff00 */
[----:B------:R-:W-:Y:S01]  /*15d0*/  CS2R R28, SRZ ;  /* 0x00000000001c7805 */ /* 0x000fe2000001ff00 */
[----:B------:R1:W-:Y:S01]  /*15e0*/  STL [R1+0x24], RZ ;  /* 0x000024ff01007387 */ /* 0x0003e20000100800 */
[----:B------:R-:W-:Y:S01]  /*15f0*/  UIADD3 UR10, UR9, -UR10, URZ ;  /* 0x8000000a090a7290 */ /* 0x000fe2000fffe03f */
[----:B---34-:R-:W-:Y:S02]  /*1600*/  CS2R R30, SRZ ;  /* 0x00000000001e7805 */ /* 0x018fe4000001ff00 */
[----:B------:R-:W-:Y:S01]  /*1610*/  CS2R R32, SRZ ;  /* 0x0000000000207805 */ /* 0x000fe2000001ff00 */
[----:B------:R1:W-:Y:S01]  /*1620*/  STL [R1+0x20], RZ ;  /* 0x000020ff01007387 */ /* 0x0003e20000100800 */
[----:B------:R-:W-:Y:S01]  /*1630*/  ULEA UR10, UR10, UR14, 0xc ;  /* 0x0000000e0a0a7291 */ /* 0x000fe2000f8e603f */
[----:B------:R-:W-:Y:S02]  /*1640*/  CS2R R34, SRZ ;  /* 0x0000000000227805 */ /* 0x000fe4000001ff00 */
[----:B------:R-:W-:Y:S01]  /*1650*/  CS2R R36, SRZ ;  /* 0x0000000000247805 */ /* 0x000fe2000001ff00 */
[----:B------:R1:W-:Y:S01]  /*1660*/  STL [R1+0x1c], RZ ;  /* 0x00001cff01007387 */ /* 0x0003e20000100800 */
[----:B------:R-:W-:Y:S01]  /*1670*/  UIADD3 UR10, UR10, 0x100, URZ ;  /* 0x000001000a0a7890 */ /* 0x000fe2000fffe03f */
[----:B------:R-:W-:-:S02]  /*1680*/  CS2R R38, SRZ ;  /* 0x0000000000267805 */ /* 0x000fc4000001ff00 */
[----:B------:R-:W-:Y:S01]  /*1690*/  CS2R R40, SRZ ;  /* 0x0000000000287805 */ /* 0x000fe2000001ff00 */
[----:B------:R1:W-:Y:S01]  /*16a0*/  STL [R1+0x18], RZ ;  /* 0x000018ff01007387 */ /* 0x0003e20000100800 */
[----:B------:R-:W-:Y:S01]  /*16b0*/  USHF.R.U32.HI UR10, URZ, 0x4, UR10 ;  /* 0x000000043f0a7899 */ /* 0x000fe2000801160a */
[----:B------:R-:W-:Y:S02]  /*16c0*/  CS2R R42, SRZ ;  /* 0x00000000002a7805 */ /* 0x000fe4000001ff00 */
[----:B------:R-:W-:Y:S01]  /*16d0*/  CS2R R44, SRZ ;  /* 0x00000000002c7805 */ /* 0x000fe2000001ff00 */
[----:B------:R1:W-:Y:S01]  /*16e0*/  STL [R1+0x14], RZ ;  /* 0x000014ff01007387 */ /* 0x0003e20000100800 */
[----:B------:R-:W-:Y:S01]  /*16f0*/  ULOP3.LUT UR15, UR10, 0x3fff, URZ, 0xc0, !UPT ;  /* 0x00003fff0a0f7892 */ /* 0x000fe2000f8ec03f */
        /* <DEDUP_REMOVED lines=18> */
[----:B------:R1:W-:Y:S01]  /*1820*/  STL [R1], RZ ;  /* 0x000000ff01007387 */ /* 0x0003e20000100800 */
[----:B------:R-:W-:-:S02]  /*1830*/  CS2R R74, SRZ ;  /* 0x00000000004a7805 */ /* 0x000fc4000001ff00 */
[----:B------:R-:W-:Y:S02]  /*1840*/  CS2R R76, SRZ ;  /* 0x00000000004c7805 */ /* 0x000fe4000001ff00 */
[----:B------:R-:W-:Y:S02]  /*1850*/  CS2R R78, SRZ ;  /* 0x00000000004e7805 */ /* 0x000fe4000001ff00 */
[----:B------:R-:W-:Y:S02]  /*1860*/  CS2R R80, SRZ ;  /* 0x0000000000507805 */ /* 0x000fe4000001ff00 */
[----:B------:R-:W-:Y:S02]  /*1870*/  CS2R R82, SRZ ;  /* 0x0000000000527805 */ /* 0x000fe4000001ff00 */
[----:B------:R-:W-:Y:S02]  /*1880*/  CS2R R84, SRZ ;  /* 0x0000000000547805 */ /* 0x000fe4000001ff00 */
        /* <DEDUP_REMOVED lines=32> */
[----:B------:R-:W-:Y:S01]  /*1a90*/  CS2R R150, SRZ ;  /* 0x0000000000967805 */ /* 0x000fe2000001ff00 */
[----:B-1----:R-:W-:Y:S06]  /*1aa0*/  @!P0 BRA `(.L_x_13) ;  /* 0x0000001000688947 */ /* 0x002fec0003800000 */
[----:B------:R-:W-:-:S06]  /*1ab0*/  UISETP.NE.AND UP0, UPT, UR21, 0x3, UPT ;  /* 0x000000031500788c */ /* 0x000fcc000bf05270 */
[----:B------:R-:W-:-:S13]  /*1ac0*/  PLOP3.LUT P1, PT, PT, PT, UP0, 0x80, 0x0 ;  /* 0x000000000000781c */ /* 0x000fda0003f2f008 */
[----:B------:R-:W-:Y:S05]  /*1ad0*/  @!P1 BRA `(.L_x_14) ;  /* 0x0000000000049947 */ /* 0x000fea0003800000 */
[----:B------:R-:W-:Y:S01]  /*1ae0*/  BPT.TRAP 0x1 ;  /* 0x000000040000795c */ /* 0x000fe20000300000 */
.L_x_14:
[----:B------:R-:W-:Y:S01]  /*1af0*/  ULEA UR6, UR5, UR14, 0x3 ;  /* 0x0000000e05067291 */ /* 0x000fe2000f8e183f */
[----:B------:R-:W-:-:S05]  /*1b00*/  IMAD.U32 R0, RZ, RZ, UR4 ;  /* 0x00000004ff007e24 */ /* 0x000fca000f8e00ff */
[----:B------:R-:W-:-:S04]  /*1b10*/  SHF.L.U32 R0, R0, 0x1f, RZ ;  /* 0x0000001f00007819 */ /* 0x000fc800000006ff */
[----:B------:R0:W1:Y:S01]  /*1b20*/  SYNCS.PHASECHK.TRANS64.TRYWAIT P0, [UR6], R0 ;  /* 0x00000000ff0075a7 */ /* 0x0000620008000146 */
[----:B------:R-:W-:Y:S05]  /*1b30*/  @!P1 BRA `(.L_x_15) ;  /* 0x0000000000049947 */ /* 0x000fea0003800000 */
[----:B------:R-:W-:Y:S01]  /*1b40*/  BPT.TRAP 0x1 ;  /* 0x000000040000795c */ /* 0x000fe20000300000 */
.L_x_15:
[----:B-1----:R-:W-:Y:S05]  /*1b50*/  @P0 BRA `(.L_x_16) ;  /* 0x0000000000080947 */ /* 0x002fea0003800000 */
[----:B------:R-:W1:Y:S02]  /*1b60*/  SYNCS.PHASECHK.TRANS64.TRYWAIT P0, [UR6], R0 ;  /* 0x00000000ff0075a7 */ /* 0x000e640008000146 */
[----:B-1----:R-:W-:Y:S05]  /*1b70*/  @!P0 BRA `(.L_x_17) ;  /* 0x000000e400248947 */ /* 0x002fea0003800000 */
.L_x_16:
[----:B------:R-:W-:Y:S01]  /*1b80*/  UIADD3 UR6, UR14, 0xa100, URZ ;  /* 0x0000a1000e067890 */ /* 0x000fe2000fffe03f */
[----:B------:R-:W-:Y:S01]  /*1b90*/  WARPGROUP.ARRIVE ;  /* 0x00000000000079c5 */ /* 0x000fe20000000000 */
[----:B------:R-:W-:Y:S01]  /*1ba0*/  ULOP3.LUT UR8, UR15, 0x10000, URZ, 0xfc, !UPT ;  /* 0x000100000f087892 */ /* 0x000fe2000f8efc3f */
[----:B------:R2:W-:Y:S01]  /*1bb0*/  STL [R1+0x74], RZ ;  /* 0x000074ff01007387 */ /* 0x0005e20000100800 */
[----:B------:R-:W-:Y:S01]  /*1bc0*/  USHF.R.U32.HI UR6, URZ, 0x4, UR6 ;  /* 0x000000043f067899 */ /* 0x000fe20008011606 */
[----:B01----:R-:W-:Y:S01]  /*1bd0*/  IMAD.MOV.U32 R0, RZ, RZ, RZ ;  /* 0x000000ffff007224 */ /* 0x003fe200078e00ff */
[----:B------:R-:W-:Y:S01]  /*1be0*/  ULEA UR8, UR5, UR8, 0x9 ;  /* 0x0000000805087291 */ /* 0x000fe2000f8e483f */
[----:B------:R2:W-:Y:S01]  /*1bf0*/  STL [R1+0x70], RZ ;  /* 0x000070ff01007387 */ /* 0x0005e20000100800 */
[----:B------:R-:W-:Y:S01]  /*1c00*/  ULOP3.LUT UR6, UR6, 0x3fff, URZ, 0xc0, !UPT ;  /* 0x00003fff06067892 */ /* 0x000fe2000f8ec03f */
[----:B------:R-:W-:Y:S01]  /*1c10*/  CS2R R2, SRZ ;  /* 0x0000000000027805 */ /* 0x000fe2000001ff00 */
[----:B------:R-:W-:Y:S01]  /*1c20*/  UMOV UR9, 0x80000020 ;  /* 0x8000002000097882 */ /* 0x000fe20000000000 */
[----:B------:R-:W-:Y:S01]  /*1c30*/  UMOV UR11, 0x80000020 ;  /* 0x80000020000b7882 */ /* 0x000fe20000000000 */
[----:B------:R-:W-:Y:S01]  /*1c40*/  ULOP3.LUT UR6, UR6, 0x10000, URZ, 0xfc, !UPT ;  /* 0x0001000006067892 */ /* 0x000fe2000f8efc3f */
[----:B------:R2:W-:Y:S01]  /*1c50*/  STL [R1+0x6c], RZ ;  /* 0x00006cff01007387 */ /* 0x0005e20000100800 */
[----:B------:R-:W-:Y:S01]  /*1c60*/  ULDC UR7, c[0x0][0x50c] ;  /* 0x0001430000077ab9 */ /* 0x000fe20000000800 */
[----:B------:R-:W-:Y:S01]  /*1c70*/  CS2R R4, SRZ ;  /* 0x0000000000047805 */ /* 0x000fe2000001ff00 */
[----:B------:R-:W-:Y:S01]  /*1c80*/  ULEA UR10, UR5, UR6, 0xa ;  /* 0x00000006050a7291 */ /* 0x000fe2000f8e503f */
[----:B------:R2:W-:Y:S01]  /*1c90*/  STL [R1+0x68], RZ ;  /* 0x000068ff01007387 */ /* 0x0005e20000100800 */
[----:B------:R-:W-:Y:S01]  /*1ca0*/  UISETP.NE.AND UP0, UPT, UR7, 0x2, UPT ;  /* 0x000000020700788c */ /* 0x000fe2000bf05270 */
[----:B------:R-:W-:Y:S01]  /*1cb0*/  CS2R R6, SRZ ;  /* 0x0000000000067805 */ /* 0x000fe2000001ff00 */
[----:B------:R-:W-:Y:S01]  /*1cc0*/  UMOV UR6, 0x2 ;  /* 0x0000000200067882 */ /* 0x000fe20000000000 */
[----:B------:R2:W-:Y:S01]  /*1cd0*/  STL [R1+0x64], RZ ;  /* 0x000064ff01007387 */ /* 0x0005e20000100800 */
[----:B------:R-:W-:Y:S01]  /*1ce0*/  USEL UR7, URZ, 0x1, UP0 ;  /* 0x000000013f077887 */ /* 0x000fe20008000000 */
[----:B------:R-:W-:-:S02]  /*1cf0*/  CS2R R8, SRZ ;  /* 0x0000000000087805 */ /* 0x000fc4000001ff00 */
[----:B------:R-:W-:Y:S01]  /*1d00*/  CS2R R10, SRZ ;  /* 0x00000000000a7805 */ /* 0x000fe2000001ff00 */
[----:B------:R-:W-:Y:S01]  /*1d10*/  QGMMA.64x256x32.F32.E4M3.E4M3 R24, gdesc[UR8], RZ, !UPT ;  /* 0x03e00000081879f3 */ /* 0x000fe2000c7008ff */
[----:B------:R2:W-:Y:S01]  /*1d20*/  STL [R1+0x60], RZ ;  /* 0x000060ff01007387 */ /* 0x0005e20000100800 */
[----:B------:R-:W-:Y:S01]  /*1d30*/  UIADD3 UR8, UR8, 0x2, URZ ;  /* 0x0000000208087890 */ /* 0x000fe2000fffe03f */
[----:B------:R-:W-:Y:S01]  /*1d40*/  ISETP.NE.AND P0, PT, RZ, UR7, PT ;  /* 0x00000007ff007c0c */ /* 0x000fe2000bf05270 */
[----:B------:R-:W-:Y:S01]  /*1d50*/  UIADD3 UR10, UR10, 0x2, URZ ;  /* 0x000000020a0a7890 */ /* 0x000fe2000fffe03f */
[----:B------:R2:W-:Y:S01]  /*1d60*/  STL [R1+0x5c], RZ ;  /* 0x00005cff01007387 */ /* 0x0005e20000100800 */
[----:B------:R-:W-:Y:S01]  /*1d70*/  UMOV UR9, 0x80000020 ;  /* 0x8000002000097882 */ /* 0x000fe20000000000 */
[----:B------:R-:W-:Y:S01]  /*1d80*/  UMOV UR11, 0x80000020 ;  /* 0x80000020000b7882 */ /* 0x000fe20000000000 */
        /* <DEDUP_REMOVED lines=58> */
[----:B------:R-:W-:-:S03]  /*2130*/  IMAD.MOV.U32 R226, RZ, RZ, RZ ;  /* 0x000000ffffe27224 */ /* 0x000fc600078e00ff */
[----:B------:R2:W-:Y:S04]  /*2140*/  STL [R1+0x1c], RZ ;  /* 0x00001cff01007387 */ /* 0x0005e80000100800 */
[----:B------:R2:W-:Y:S04]  /*2150*/  STL [R1+0x18], RZ ;  /* 0x000018ff01007387 */ /* 0x0005e80000100800 */
[----:B------:R2:W-:Y:S04]  /*2160*/  STL [R1+0x14], RZ ;  /* 0x000014ff01007387 */ /* 0x0005e80000100800 */
[----:B------:R2:W-:Y:S04]  /*2170*/  STL [R1+0x10], RZ ;  /* 0x000010ff01007387 */ /* 0x0005e80000100800 */
[----:B------:R2:W-:Y:S04]  /*2180*/  STL [R1+0xc], RZ ;  /* 0x00000cff01007387 */ /* 0x0005e80000100800 */
[----:B------:R2:W-:Y:S04]  /*2190*/  STL [R1+0x8], RZ ;  /* 0x000008ff01007387 */ /* 0x0005e80000100800 */
[----:B------:R2:W-:Y:S04]  /*21a0*/  STL [R1+0x4], RZ ;  /* 0x000004ff01007387 */ /* 0x0005e80000100800 */
[----:B------:R2:W-:Y:S01]  /*21b0*/  STL [R1], RZ ;  /* 0x000000ff01007387 */ /* 0x0005e20000100800 */
[----:B------:R-:W-:Y:S01]  /*21c0*/  QGMMA.64x256x32.F32.E4M3.E4M3 R24, gdesc[UR8], R24, gsb0 ;  /* 0x03e00000081879f3 */ /* 0x000fe20008000818 */
[----:B------:R-:W-:Y:S05]  /*21d0*/  @!P0 BRA `(.L_x_18) ;  /* 0x0000000800808947 */ /* 0x000fea0003800000 */
[----:B------:R-:W-:Y:S02]  /*21e0*/  WARPGROUP.DEPBAR.LE gsb0, 0x0 ;  /* 0x00008000000079c5 */ /* 0x000fe40000010000 */
[----:B------:R-:W-:-:S01]  /*21f0*/  FADD R227, RZ, R122 ;  /* 0x0000007affe37221 */ /* 0x000fc20000000000 */
[----:B------:R-:W-:Y:S01]  /*2200*/  FADD R226, RZ, R24 ;  /* 0x00000018ffe27221 */ /* 0x000fe20000000000 */
[----:B------:R-:W-:-:S01]  /*2210*/  FADD R225, RZ, R25 ;  /* 0x00000019ffe17221 */ /* 0x000fc20000000000 */
[----:B------:R-:W-:Y:S01]  /*2220*/  FADD R224, RZ, R26 ;  /* 0x0000001affe07221 */ /* 0x000fe20000000000 */
[----:B------:R-:W-:-:S01]  /*2230*/  FADD R223, RZ, R27 ;  /* 0x0000001bffdf7221 */ /* 0x000fc20000000000 */
[----:B------:R0:W-:Y:S01]  /*2240*/  STL [R1], R227 ;  /* 0x000000e301007387 */ /* 0x0001e20000100800 */
[----:B------:R-:W-:-:S01]  /*2250*/  FADD R222, RZ, R28 ;  /* 0x0000001cffde7221 */ /* 0x000fc20000000000 */
[----:B------:R-:W-:Y:S01]  /*2260*/  FADD R221, RZ, R29 ;  /* 0x0000001dffdd7221 */ /* 0x000fe20000000000 */
[----:B------:R-:W-:-:S01]  /*2270*/  FADD R220, RZ, R30 ;  /* 0x0000001effdc7221 */ /* 0x000fc20000000000 */
[----:B------:R-:W-:Y:S01]  /*2280*/  FADD R219, RZ, R31 ;  /* 0x0000001fffdb7221 */ /* 0x000fe20000000000 */
[----:B------:R-:W-:-:S01]  /*2290*/  FADD R218, RZ, R32 ;  /* 0x00000020ffda7221 */ /* 0x000fc20000000000 */
[----:B------:R-:W-:Y:S01]  /*22a0*/  FADD R217, RZ, R33 ;  /* 0x00000021ffd97221 */ /* 0x000fe20000000000 */
[----:B------:R-:W-:-:S01]  /*22b0*/  FADD R216, RZ, R34 ;  /* 0x00000022ffd87221 */ /* 0x000fc20000000000 */
[----:B------:R-:W-:Y:S01]  /*22c0*/  FADD R215, RZ, R35 ;  /* 0x00000023ffd77221 */ /* 0x000fe20000000000 */
[----:B------:R-:W-:-:S01]  /*22d0*/  FADD R214, RZ, R36 ;  /* 0x00000024ffd67221 */ /* 0x000fc20000000000 */
[----:B0-----:R-:W-:Y:S01]  /*22e0*/  FADD R227, RZ, R123 ;  /* 0x0000007bffe37221 */ /* 0x001fe20000000000 */
[----:B------:R-:W-:-:S01]  /*22f0*/  FADD R213, RZ, R37 ;  /* 0x00000025ffd57221 */ /* 0x000fc20000000000 */
[----:B------:R-:W-:Y:S01]  /*2300*/  FADD R212, RZ, R38 ;  /* 0x00000026ffd47221 */ /* 0x000fe20000000000 */
[----:B------:R-:W-:-:S01]  /*2310*/  FADD R211, RZ, R39 ;  /* 0x00000027ffd37221 */ /* 0x000fc20000000000 */
[----:B------:R-:W-:Y:S01]  /*2320*/  FADD R210, RZ, R40 ;  /* 0x00000028ffd27221 */ /* 0x000fe20000000000 */
[----:B------:R0:W-:Y:S01]  /*2330*/  STL [R1+0x4], R227 ;  /* 0x000004e301007387 */ /* 0x0001e20000100800 */
        /* <DEDUP_REMOVED lines=93> */
[----:B------:R-:W-:Y:S01]  /*2910*/  UMOV UR6, URZ ;  /* 0x0000003f00067c82 */ /* 0x000fe20008000000 */
[----:B0-----:R-:W-:-:S05]  /*2920*/  FADD R227, RZ, R130 ;  /* 0x00000082ffe37221 */ /* 0x001fca0000000000 */
[----:B------:R0:W-:Y:S02]  /*2930*/  STL [R1+0x20], R227 ;  /* 0x000020e301007387 */ /* 0x0001e40000100800 */
        /* <DEDUP_REMOVED lines=42> */
.L_x_18:
[----:B------:R-:W-:-:S04]  /*2be0*/  UIADD3 UR18, UR5, 0x1, URZ ;  /* 0x0000000105127890 */ /* 0x000fc8000fffe03f */
[----:B------:R-:W-:-:S04]  /*2bf0*/  UISETP.NE.AND UP0, UPT, UR18, 0x5, UPT ;  /* 0x000000051200788c */ /* 0x000fc8000bf05270 */
[----:B------:R-:W-:Y:S02]  /*2c00*/  USEL UR8, URZ, 0x1, UP0 ;  /* 0x000000013f087887 */ /* 0x000fe40008000000 */
[----:B------:R-:W-:Y:S02]  /*2c10*/  USEL UR18, UR18, URZ, UP0 ;  /* 0x0000003f12127287 */ /* 0x000fe40008000000 */
[----:B------:R-:W-:-:S06]  /*2c20*/  ULOP3.LUT UR8, UR4, UR8, URZ, 0x3c, !UPT ;  /* 0x0000000804087292 */ /* 0x000fcc000f8e3c3f */
[----:B0-----:R-:W-:Y:S01]  /*2c30*/  IMAD.U32 R227, RZ, RZ, UR8 ;  /* 0x00000008ffe37e24 */ /* 0x001fe2000f8e00ff */
[----:B------:R-:W-:-:S06]  /*2c40*/  UMOV UR8, 0x1 ;  /* 0x0000000100087882 */ /* 0x000fcc0000000000 */
.L_x_13:
[----:B------:R-:W-:-:S04]  /*2c50*/  UISETP.LT.AND UP0, UPT, UR12, 0x1, UPT ;  /* 0x000000010c00788c */ /* 0x000fc8000bf01270 */
[----:B------:R-:W-:-:S04]  /*2c60*/  USEL UR9, UR12, 0x1, UP0 ;  /* 0x000000010c097887 */ /* 0x000fc80008000000 */
[----:B------:R-:W-:-:S04]  /*2c70*/  UIADD3 UR9, UR12, -UR9, URZ ;  /* 0x800000090c097290 */ /* 0x000fc8000fffe03f */
[----:B------:R-:W-:-:S06]  /*2c80*/  UISETP.GE.AND UP0, UPT, UR9, 0x1, UPT ;  /* 0x000000010900788c */ /* 0x000fcc000bf06270 */
[----:B------:R-:W-:-:S13]  /*2c90*/  PLOP3.LUT P0, PT, PT, PT, UP0, 0x80, 0x0 ;  /* 0x000000000000781c */ /* 0x000fda0003f0f008 */
[----:B------:R-:W-:Y:S05]  /*2ca0*/  @!P0 BRA `(.L_x_19) ;  /* 0x0000001000848947 */ /* 0x000fea0003800000 */
[----:B------:R-:W-:Y:S01]  /*2cb0*/  IMAD.U32 R228, RZ, RZ, UR9 ;  /* 0x00000009ffe47e24 */ /* 0x000fe2000f8e00ff */
[----:B------:R-:W-:Y:S01]  /*2cc0*/  UMOV UR23, UR5 ;  /* 0x0000000500177c82 */ /* 0x000fe20008000000 */
[----:B------:R-:W-:-:S05]  /*2cd0*/  ULDC UR24, c[0x0][0x50c] ;  /* 0x0001430000187ab9 */ /* 0x000fca0000000800 */
.L_x_27:
[----:B------:R-:W-:-:S06]  /*2ce0*/  UISETP.NE.AND UP0, UPT, UR21, 0x3, UPT ;  /* 0x000000031500788c */ /* 0x000fcc000bf05270 */
[----:B------:R-:W-:-:S13]  /*2cf0*/  PLOP3.LUT P1, PT, PT, PT, UP0, 0x80, 0x0 ;  /* 0x000000000000781c */ /* 0x000fda0003f2f008 */
[----:B01----:R-:W-:Y:S05]  /*2d00*/  @!P1 BRA `(.L_x_20) ;  /* 0x0000000000049947 */ /* 0x003fea0003800000 */
[----:B------:R-:W-:Y:S01]  /*2d10*/  BPT.TRAP 0x1 ;  /* 0x000000040000795c */ /* 0x000fe20000300000 */
.L_x_20:
[----:B------:R-:W0:Y:S01]  /*2d20*/  S2UR UR9, SR_CgaCtaId ;  /* 0x00000000000979c3 */ /* 0x000e220000008800 */
[----:B------:R-:W-:Y:S01]  /*2d30*/  UMOV UR14, 0x400 ;  /* 0x00000400000e7882 */ /* 0x000fe20000000000 */
[----:B------:R-:W-:Y:S01]  /*2d40*/  SHF.L.U32 R229, R227, 0x1f, RZ ;  /* 0x0000001fe3e57819 */ /* 0x000fe200000006ff */
[----:B0-----:R-:W-:-:S04]  /*2d50*/  ULEA UR14, UR9, UR14, 0x18 ;  /* 0x0000000e090e7291 */ /* 0x001fc8000f8ec03f */
[----:B------:R-:W-:-:S09]  /*2d60*/  ULEA UR9, UR18, UR14, 0x3 ;  /* 0x0000000e12097291 */ /* 0x000fd2000f8e183f */
[----:B------:R0:W1:Y:S01]  /*2d70*/  SYNCS.PHASECHK.TRANS64.TRYWAIT P0, [UR9], R229 ;  /* 0x000000e5ff0075a7 */ /* 0x0000620008000149 */
[----:B------:R-:W-:Y:S05]  /*2d80*/  @!P1 BRA `(.L_x_21) ;  /* 0x0000000000049947 */ /* 0x000fea0003800000 */
[----:B------:R-:W-:Y:S01]  /*2d90*/  BPT.TRAP 0x1 ;  /* 0x000000040000795c */ /* 0x000fe20000300000 */
.L_x_21:
[----:B-1----:R-:W-:Y:S05]  /*2da0*/  @P0 BRA `(.L_x_22) ;  /* 0x0000000000080947 */ /* 0x002fea0003800000 */
[----:B------:R-:W1:Y:S02]  /*2db0*/  SYNCS.PHASECHK.TRANS64.TRYWAIT P0, [UR9], R229 ;  /* 0x000000e5ff0075a7 */ /* 0x000e640008000149 */
[----:B-1----:R-:W-:Y:S05]  /*2dc0*/  @!P0 BRA `(.L_x_23) ;  /* 0x000000d000a88947 */ /* 0x002fea0003800000 */
.L_x_22:
[----:B------:R-:W-:Y:S01]  /*2dd0*/  UIADD3 UR9, UR14, 0xa100, URZ ;  /* 0x0000a1000e097890 */ /* 0x000fe2000fffe03f */
[----:B------:R-:W-:Y:S01]  /*2de0*/  WARPGROUP.ARRIVE ;  /* 0x00000000000079c5 */ /* 0x000fe20000000000 */
[----:B------:R-:W-:Y:S02]  /*2df0*/  UISETP.NE.AND UP0, UPT, UR7, URZ, UPT ;  /* 0x0000003f0700728c */ /* 0x000fe4000bf05270 */
[----:B------:R-:W-:Y:S02]  /*2e00*/  USHF.R.U32.HI UR9, URZ, 0x4, UR9 ;  /* 0x000000043f097899 */ /* 0x000fe40008011609 */
[----:B------:R-:W-:Y:S02]  /*2e10*/  USEL UR8, UR8, URZ, !UP0 ;  /* 0x0000003f08087287 */ /* 0x000fe4000c000000 */
[----:B------:R-:W-:Y:S02]  /*2e20*/  ULOP3.LUT UR9, UR9, 0x3fff, URZ, 0xc0, !UPT ;  /* 0x00003fff09097892 */ /* 0x000fe4000f8ec03f */
[----:B------:R-:W-:-:S02]  /*2e30*/  ULOP3.LUT UR7, UR15, 0x10000, URZ, 0xfc, !UPT ;  /* 0x000100000f077892 */ /* 0x000fc4000f8efc3f */
[----:B------:R-:W-:Y:S02]  /*2e40*/  ULOP3.LUT UR9, UR9, 0x10000, URZ, 0xfc, !UPT ;  /* 0x0001000009097892 */ /* 0x000fe4000f8efc3f */
[----:B------:R-:W-:Y:S02]  /*2e50*/  UISETP.NE.U32.AND UP0, UPT, UR8, URZ, UPT ;  /* 0x0000003f0800728c */ /* 0x000fe4000bf05070 */
[----:B------:R-:W-:Y:S02]  /*2e60*/  ULEA UR8, UR18, UR7, 0x9 ;  /* 0x0000000712087291 */ /* 0x000fe4000f8e483f */
[----:B------:R-:W-:Y:S01]  /*2e70*/  ULEA UR10, UR18, UR9, 0xa ;  /* 0x00000009120a7291 */ /* 0x000fe2000f8e503f */
[----:B------:R-:W-:Y:S02]  /*2e80*/  UMOV UR11, 0x80000020 ;  /* 0x80000020000b7882 */ /* 0x000fe40000000000 */
[----:B------:R-:W-:Y:S01]  /*2e90*/  UMOV UR9, 0x80000020 ;  /* 0x8000002000097882 */ /* 0x000fe20000000000 */
[----:B------:R-:W-:-:S05]  /*2ea0*/  UIADD3 UR6, UR6, 0x2, URZ ;  /* 0x0000000206067890 */ /* 0x000fca000fffe03f */
[----:B------:R-:W-:Y:S01]  /*2eb0*/  QGMMA.64x256x32.F32.E4M3.E4M3 R24, gdesc[UR8], R24, UP0 ;  /* 0x03e00000081879f3 */ /* 0x000fe2000bf00818 */
[----:B------:R-:W-:Y:S02]  /*2ec0*/  UIADD3 UR8, UR8, 0x2, URZ ;  /* 0x0000000208087890 */ /* 0x000fe4000fffe03f */
[----:B------:R-:W-:Y:S01]  /*2ed0*/  UIADD3 UR10, UR10, 0x2, URZ ;  /* 0x000000020a0a7890 */ /* 0x000fe2000fffe03f */
[----:B------:R-:W-:Y:S01]  /*2ee0*/  UMOV UR9, 0x80000020 ;  /* 0x8000002000097882 */ /* 0x000fe20000000000 */
[----:B------:R-:W-:Y:S01]  /*2ef0*/  UMOV UR11, 0x80000020 ;  /* 0x80000020000b7882 */ /* 0x000fe20000000000 */
[----:B------:R-:W-:-:S04]  /*2f00*/  UISETP.NE.AND UP0, UPT, UR6, UR24, UPT ;  /* 0x000000180600728c */ /* 0x000fc8000bf05270 */
[----:B------:R-:W-:-:S06]  /*2f10*/  USEL UR7, URZ, 0x1, UP0 ;  /* 0x000000013f077887 */ /* 0x000fcc0008000000 */
[----:B------:R-:W-:-:S12]  /*2f20*/  ISETP.NE.AND P0, PT, RZ, UR7, PT ;  /* 0x00000007ff007c0c */ /* 0x000fd8000bf05270 */
[----:B------:R-:W-:Y:S03]  /*2f30*/  QGMMA.64x256x32.F32.E4M3.E4M3 R24, gdesc[UR8], R24, gsb0 ;  /* 0x03e00000081879f3 */ /* 0x000fe60008000818 */
[----:B------:R-:W-:Y:S02]  /*2f40*/  WARPGROUP.DEPBAR.LE gsb0, 0x1 ;  /* 0x00008000000079c5 */ /* 0x000fe40000010100 */
[----:B------:R-:W-:Y:S05]  /*2f50*/  @!P0 BRA `(.L_x_24) ;  /* 0x0000000c00808947 */ /* 0x000fea0003800000 */
[----:B------:R-:W-:Y:S02]  /*2f60*/  WARPGROUP.DEPBAR.LE gsb0, 0x0 ;  /* 0x00008000000079c5 */ /* 0x000fe40000010000 */
[----:B------:R-:W-:-:S01]  /*2f70*/  FADD R226, R24, R226 ;  /* 0x000000e218e27221 */ /* 0x000fc20000000000 */
[----:B------:R-:W-:Y:S01]  /*2f80*/  FADD R225, R25, R225 ;  /* 0x000000e119e17221 */ /* 0x000fe20000000000 */
[----:B------:R1:W-:Y:S01]  /*2f90*/  STL [R1+0x88], R227 ;  /* 0x000088e301007387 */ /* 0x0003e20000100800 */
[----:B------:R-:W-:-:S01]  /*2fa0*/  FADD R224, R26, R224 ;  /* 0x000000e01ae07221 */ /* 0x000fc20000000000 */
[----:B------:R-:W-:Y:S01]  /*2fb0*/  FADD R223, R27, R223 ;  /* 0x000000df1bdf7221 */ /* 0x000fe20000000000 */
[----:B------:R-:W-:-:S01]  /*2fc0*/  FADD R222, R28, R222 ;  /* 0x000000de1cde7221 */ /* 0x000fc20000000000 */
[----:B------:R-:W-:Y:S01]  /*2fd0*/  FADD R221, R29, R221 ;  /* 0x000000dd1ddd7221 */ /* 0x000fe20000000000 */
[----:B-1----:R-:W3:Y:S04]  /*2fe0*/  LDL.LU R227, [R1+0x30] ;  /* 0x0000300001e37983 */ /* 0x002ee80000300800 */
[----:B------:R1:W-:Y:S01]  /*2ff0*/  STL [R1+0x8c], R226 ;  /* 0x00008ce201007387 */ /* 0x0003e20000100800 */
[----:B------:R-:W-:-:S01]  /*3000*/  FADD R220, R30, R220 ;  /* 0x000000dc1edc7221 */ /* 0x000fc20000000000 */
[----:B------:R-:W-:-:S02]  /*3010*/  FADD R219, R31, R219 ;  /* 0x000000db1fdb7221 */ /* 0x000fc40000000000 */
[----:B-1----:R-:W4:Y:S04]  /*3020*/  LDL.LU R226, [R1+0x2c] ;  /* 0x00002c0001e27983 */ /* 0x002f280000300800 */
[----:B------:R1:W-:Y:S01]  /*3030*/  STL [R1+0x90], R225 ;  /* 0x000090e101007387 */ /* 0x0003e20000100800 */
[----:B------:R-:W-:-:S03]  /*3040*/  FADD R218, R32, R218 ;  /* 0x000000da20da7221 */ /* 0x000fc60000000000 */
[----:B-1----:R-:W2:Y:S04]  /*3050*/  LDL.LU R225, [R1+0x28] ;  /* 0x0000280001e17983 */ /* 0x002ea80000300800 */
        /* <DEDUP_REMOVED lines=9> */
[----:B------:R1:W-:Y:S04]  /*30f0*/  STL [R1+0xa0], R221 ;  /* 0x0000a0dd01007387 */ /* 0x0003e80000100800 */
        /* <DEDUP_REMOVED lines=12> */
[----:B-1----:R-:W2:Y:S01]  /*31c0*/  LDL.LU R215, [R1] ;  /* 0x0000000001d77983 */ /* 0x002ea20000300800 */
[----:B------:R-:W-:-:S01]  /*31d0*/  FADD R214, R36, R214 ;  /* 0x000000d624d67221 */ /* 0x000fc20000000000 */
[----:B------:R-:W-:Y:S01]  /*31e0*/  FADD R213, R37, R213 ;  /* 0x000000d525d57221 */ /* 0x000fe20000000000 */
[----:B------:R-:W-:-:S01]  /*31f0*/  FADD R212, R38, R212 ;  /* 0x000000d426d47221 */ /* 0x000fc20000000000 */
[----:B------:R-:W-:Y:S01]  /*3200*/  FADD R211, R39, R211 ;  /* 0x000000d327d37221 */ /* 0x000fe20000000000 */
[----:B------:R-:W-:-:S01]  /*3210*/  FADD R210, R40, R210 ;  /* 0x000000d228d27221 */ /* 0x000fc20000000000 */
[----:B------:R-:W-:Y:S01]  /*3220*/  STL [R1+0xbc], R214 ;  /* 0x0000bcd601007387 */ /* 0x000fe20000100800 */
        /* <DEDUP_REMOVED lines=11> */
[----:B------:R1:W-:Y:S01]  /*32e0*/  STL [R1+0xc8], R211 ;  /* 0x0000c8d301007387 */ /* 0x0003e20000100800 */
[----:B------:R-:W-:-:S01]  /*32f0*/  FADD R200, R50, R200 ;  /* 0x000000c832c87221 */ /* 0x000fc20000000000 */
[----:B------:R-:W-:Y:S01]  /*3300*/  FADD R199, R51, R199 ;  /* 0x000000c733c77221 */ /* 0x000fe20000000000 */
        /* <DEDUP_REMOVED lines=69> */
[----:B-----5:R-:W-:Y:S01]  /*3760*/  FADD R0, R121, R0 ;  /* 0x0000000079007221 */ /* 0x020fe20000000000 */
[----:B---3--:R-:W-:-:S01]  /*3770*/  FADD R227, R134, R227 ;  /* 0x000000e386e37221 */ /* 0x008fc20000000000 */
[----:B----4-:R-:W-:Y:S01]  /*3780*/  FADD R226, R133, R226 ;  /* 0x000000e285e27221 */ /* 0x010fe20000000000 */
[----:B--2---:R-:W-:-:S01]  /*3790*/  FADD R225, R132, R225 ;  /* 0x000000e184e17221 */ /* 0x004fc20000000000 */
        /* <DEDUP_REMOVED lines=9> */
[----:B------:R-:W-:-:S05]  /*3830*/  FADD R215, R122, R215 ;  /* 0x000000d77ad77221 */ /* 0x000fca0000000000 */
[----:B------:R2:W-:Y:S04]  /*3840*/  STL [R1], R215 ;  /* 0x000000d701007387 */ /* 0x0005e80000100800 */
[----:B------:R3:W-:Y:S04]  /*3850*/  STL [R1+0x4], R216 ;  /* 0x000004d801007387 */ /* 0x0007e80000100800 */
        /* <DEDUP_REMOVED lines=8> */
[----:B-1----:R-:W4:Y:S04]  /*38e0*/  LDL.LU R211, [R1+0x34] ;  /* 0x0000340001d37983 */ /* 0x002f280000300800 */
[----:B------:R1:W-:Y:S04]  /*38f0*/  STL [R1+0x28], R225 ;  /* 0x000028e101007387 */ /* 0x0003e80000100800 */
[----:B------:R-:W4:Y:S04]  /*3900*/  LDL.LU R212, [R1+0x38] ;  /* 0x0000380001d47983 */ /* 0x000f280000300800 */
[----:B------:R1:W-:Y:S04]  /*3910*/  STL [R1+0x2c], R226 ;  /* 0x00002ce201007387 */ /* 0x0003e80000100800 */
[----:B------:R-:W4:Y:S04]  /*3920*/  LDL.LU R213, [R1+0x3c] ;  /* 0x00003c0001d57983 */ /* 0x000f280000300800 */
[----:B------:R1:W-:Y:S04]  /*3930*/  STL [R1+0x30], R227 ;  /* 0x000030e301007387 */ /* 0x0003e80000100800 */
[----:B------:R-:W4:Y:S04]  /*3940*/  LDL.LU R214, [R1+0x40] ;  /* 0x0000400001d67983 */ /* 0x000f280000300800 */
[----:B--2---:R-:W2:Y:S04]  /*3950*/  LDL.LU R215, [R1+0x44] ;  /* 0x0000440001d77983 */ /* 0x004ea80000300800 */
[----:B---3--:R-:W3:Y:S04]  /*3960*/  LDL.LU R216, [R1+0x48] ;  /* 0x0000480001d87983 */ /* 0x008ee80000300800 */
[----:B----4-:R-:W4:Y:S04]  /*3970*/  LDL.LU R217, [R1+0x4c] ;  /* 0x00004c0001d97983 */ /* 0x010f280000300800 */
[----:B0-----:R-:W4:Y:S04]  /*3980*/  LDL.LU R218, [R1+0x50] ;  /* 0x0000500001da7983 */ /* 0x001f280000300800 */
[----:B------:R-:W4:Y:S04]  /*3990*/  LDL.LU R219, [R1+0x54] ;  /* 0x0000540001db7983 */ /* 0x000f280000300800 */
[----:B------:R-:W4:Y:S04]  /*39a0*/  LDL.LU R220, [R1+0x58] ;  /* 0x0000580001dc7983 */ /* 0x000f280000300800 */
[----:B------:R-:W4:Y:S04]  /*39b0*/  LDL.LU R221, [R1+0x5c] ;  /* 0x00005c0001dd7983 */ /* 0x000f280000300800 */
[----:B------:R-:W4:Y:S04]  /*39c0*/  LDL.LU R222, [R1+0x60] ;  /* 0x0000600001de7983 */ /* 0x000f280000300800 */
[----:B------:R-:W4:Y:S04]  /*39d0*/  LDL.LU R223, [R1+0x64] ;  /* 0x0000640001df7983 */ /* 0x000f280000300800 */
[----:B------:R-:W4:Y:S04]  /*39e0*/  LDL.LU R224, [R1+0x68] ;  /* 0x0000680001e07983 */ /* 0x000f280000300800 */
[----:B-1----:R-:W4:Y:S04]  /*39f0*/  LDL.LU R225, [R1+0x6c] ;  /* 0x00006c0001e17983 */ /* 0x002f280000300800 */
[----:B------:R-:W4:Y:S04]  /*3a00*/  LDL.LU R226, [R1+0x70] ;  /* 0x0000700001e27983 */ /* 0x000f280000300800 */
[----:B------:R-:W4:Y:S01]  /*3a10*/  LDL.LU R227, [R1+0x74] ;  /* 0x0000740001e37983 */ /* 0x000f220000300800 */
[----:B------:R-:W-:-:S05]  /*3a20*/  FADD R211, R135, R211 ;  /* 0x000000d387d37221 */ /* 0x000fca0000000000 */
[----:B------:R0:W-:Y:S01]  /*3a30*/  STL [R1+0x34], R211 ;  /* 0x000034d301007387 */ /* 0x0001e20000100800 */
[----:B------:R-:W-:-:S03]  /*3a40*/  FADD R212, R136, R212 ;  /* 0x000000d488d47221 */ /* 0x000fc60000000000 */
[----:B0-----:R1:W5:Y:S01]  /*3a50*/  LDL.LU R211, [R1+0xc8] ;  /* 0x0000c80001d37983 */ /* 0x0013620000300800 */
[----:B------:R-:W-:-:S03]  /*3a60*/  FADD R213, R137, R213 ;  /* 0x000000d589d57221 */ /* 0x000fc60000000000 */
[----:B------:R0:W-:Y:S01]  /*3a70*/  STL [R1+0x38], R212 ;  /* 0x000038d401007387 */ /* 0x0001e20000100800 */
[----:B------:R-:W-:-:S01]  /*3a80*/  FADD R214, R138, R214 ;  /* 0x000000d68ad67221 */ /* 0x000fc20000000000 */
[----:B--2---:R-:W-:Y:S02]  /*3a90*/  FADD R215, R139, R215 ;  /* 0x000000d78bd77221 */ /* 0x004fe40000000000 */
[----:B0-----:R1:W5:Y:S01]  /*3aa0*/  LDL.LU R212, [R1+0xc4] ;  /* 0x0000c40001d47983 */ /* 0x0013620000300800 */
[----:B---3--:R-:W-:-:S03]  /*3ab0*/  FADD R216, R140, R216 ;  /* 0x000000d88cd87221 */ /* 0x008fc60000000000 */
[----:B------:R0:W-:Y:S01]  /*3ac0*/  STL [R1+0x3c], R213 ;  /* 0x00003cd501007387 */ /* 0x0001e20000100800 */
[----:B----4-:R-:W-:-:S03]  /*3ad0*/  FADD R217, R141, R217 ;  /* 0x000000d98dd97221 */ /* 0x010fc60000000000 */
[----:B0-----:R1:W5:Y:S01]  /*3ae0*/  LDL.LU R213, [R1+0xc0] ;  /* 0x0000c00001d57983 */ /* 0x0013620000300800 */
[----:B------:R-:W-:-:S03]  /*3af0*/  FADD R218, R142, R218 ;  /* 0x000000da8eda7221 */ /* 0x000fc60000000000 */
[----:B------:R0:W-:Y:S01]  /*3b00*/  STL [R1+0x40], R214 ;  /* 0x000040d601007387 */ /* 0x0001e20000100800 */
[----:B------:R-:W-:-:S01]  /*3b10*/  FADD R219, R143, R219 ;  /* 0x000000db8fdb7221 */ /* 0x000fc20000000000 */
[----:B------:R-:W-:Y:S02]  /*3b20*/  FADD R220, R144, R220 ;  /* 0x000000dc90dc7221 */ /* 0x000fe40000000000 */
[----:B0-----:R1:W5:Y:S04]  /*3b30*/  LDL.LU R214, [R1+0xbc] ;  /* 0x0000bc0001d67983 */ /* 0x0013680000300800 */
[----:B------:R0:W-:Y:S01]  /*3b40*/  STL [R1+0x44], R215 ;  /* 0x000044d701007387 */ /* 0x0001e20000100800 */
[----:B------:R-:W-:-:S01]  /*3b50*/  FADD R221, R145, R221 ;  /* 0x000000dd91dd7221 */ /* 0x000fc20000000000 */
[----:B------:R-:W-:-:S02]  /*3b60*/  FADD R222, R146, R222 ;  /* 0x000000de92de7221 */ /* 0x000fc40000000000 */
[----:B0-----:R1:W5:Y:S04]  /*3b70*/  LDL.LU R215, [R1+0xb8] ;  /* 0x0000b80001d77983 */ /* 0x0013680000300800 */
[----:B------:R0:W-:Y:S01]  /*3b80*/  STL [R1+0x48], R216 ;  /* 0x000048d801007387 */ /* 0x0001e20000100800 */
[----:B------:R-:W-:-:S03]  /*3b90*/  FADD R223, R147, R223 ;  /* 0x000000df93df7221 */ /* 0x000fc60000000000 */
        /* <DEDUP_REMOVED lines=13> */
[----:B------:R0:W-:Y:S04]  /*3c70*/  STL [R1+0x5c], R221 ;  /* 0x00005cdd01007387 */ /* 0x0001e80000100800 */
        /* <DEDUP_REMOVED lines=12> */
[----:B0-----:R1:W5:Y:S01]  /*3d40*/  LDL.LU R227, [R1+0x88] ;  /* 0x0000880001e37983 */ /* 0x0013620000300800 */
[----:B------:R-:W-:-:S05]  /*3d50*/  UMOV UR6, URZ ;  /* 0x0000003f00067c82 */ /* 0x000fca0008000000 */
.L_x_24:
[----:B------:R-:W-:Y:S05]  /*3d60*/  @!P1 BRA `(.L_x_25) ;  /* 0x0000000000049947 */ /* 0x000fea0003800000 */
[----:B------:R-:W-:Y:S01]  /*3d70*/  BPT.TRAP 0x1 ;  /* 0x000000040000795c */ /* 0x000fe20000300000 */
.L_x_25:
[----:B------:R-:W-:Y:S02]  /*3d80*/  UISETP.GT.U32.AND UP0, UPT, UR13, 0x1, UPT ;  /* 0x000000010d00788c */ /* 0x000fe4000bf04070 */
[----:B------:R-:W-:-:S04]  /*3d90*/  ULEA UR8, UR23, UR14, 0x3 ;  /* 0x0000000e17087291 */ /* 0x000fc8000f8e183f */
[----:B------:R-:W-:Y:S01]  /*3da0*/  UIADD3 UR8, UR8, 0x28, URZ ;  /* 0x0000002808087890 */ /* 0x000fe2000fffe03f */
[----:B------:R-:W-:-:S03]  /*3db0*/  PLOP3.LUT P0, PT, PT, PT, UP0, 0x80, 0x0 ;  /* 0x000000000000781c */ /* 0x000fc60003f0f008 */
[----:B------:R-:W-:-:S09]  /*3dc0*/  UPRMT UR8, URZ, 0x654, UR8 ;  /* 0x000006543f087896 */ /* 0x000fd20008000008 */
[----:B------:R-:W-:Y:S01]  /*3dd0*/  SYNCS.ARRIVE.TRANS64.RED.A1T0 RZ, [UR8], RZ ;  /* 0x000000ffffff79a7 */ /* 0x000fe20008100408 */
[----:B------:R-:W-:Y:S05]  /*3de0*/  @P0 BRA `(.L_x_26) ;  /* 0x0000000000040947 */ /* 0x000fea0003800000 */
[----:B------:R-:W-:Y:S01]  /*3df0*/  BPT.TRAP 0x1 ;  /* 0x000000040000795c */ /* 0x000fe20000300000 */
.L_x_26:
[----:B------:R-:W-:Y:S01]  /*3e00*/  UIADD3 UR18, UR18, 0x1, URZ ;  /* 0x0000000112127890 */ /* 0x000fe2000fffe03f */
[C---:B------:R-:W-:Y:S01]  /*3e10*/  ISETP.GT.AND P0, PT, R228.reuse, 0x1, PT ;  /* 0x00000001e400780c */ /* 0x040fe20003f04270 */
[----:B------:R-:W-:Y:S01]  /*3e20*/  UIADD3 UR23, UR23, 0x1, URZ ;  /* 0x0000000117177890 */ /* 0x000fe2000fffe03f */
[----:B------:R-:W-:Y:S01]  /*3e30*/  VIADD R228, R228, 0xffffffff ;  /* 0xffffffffe4e47836 */ /* 0x000fe20000000000 */
[----:B------:R-:W-:Y:S02]  /*3e40*/  UISETP.NE.AND UP0, UPT, UR18, 0x5, UPT ;  /* 0x000000051200788c */ /* 0x000fe4000bf05270 */
[----:B------:R-:W-:Y:S02]  /*3e50*/  UISETP.NE.AND UP1, UPT, UR23, 0x5, UPT ;  /* 0x000000051700788c */ /* 0x000fe4000bf25270 */
[----:B------:R-:W-:Y:S02]  /*3e60*/  USEL UR8, URZ, 0x1, UP0 ;  /* 0x000000013f087887 */ /* 0x000fe40008000000 */
[----:B------:R-:W-:-:S02]  /*3e70*/  USEL UR18, UR18, URZ, UP0 ;  /* 0x0000003f12127287 */ /* 0x000fc40008000000 */
[----:B------:R-:W-:Y:S02]  /*3e80*/  USEL UR23, UR23, URZ, UP1 ;  /* 0x0000003f17177287 */ /* 0x000fe40008800000 */
[----:B-----5:R-:W-:Y:S01]  /*3e90*/  LOP3.LUT R227, R227, UR8, RZ, 0x3c, !PT ;  /* 0x00000008e3e37c12 */ /* 0x020fe2000f8e3cff */
[----:B------:R-:W-:Y:S01]  /*3ea0*/  UMOV UR8, 0x1 ;  /* 0x0000000100087882 */ /* 0x000fe20000000000 */
[----:B------:R-:W-:Y:S08]  /*3eb0*/  @P0 BRA `(.L_x_27) ;  /* 0xffffffec00880947 */ /* 0x000ff0000383ffff */
.L_x_19:
[----:B------:R-:W-:-:S04]  /*3ec0*/  UISETP.NE.AND UP0, UPT, UR6, URZ, UPT ;  /* 0x0000003f0600728c */ /* 0x000fc8000bf05270 */
[----:B------:R-:W-:-:S06]  /*3ed0*/  USEL UR6, URZ, 0x1, !UP0 ;  /* 0x000000013f067887 */ /* 0x000fcc000c000000 */
[----:B------:R-:W-:-:S13]  /*3ee0*/  ISETP.NE.AND P0, PT, RZ, UR6, PT ;  /* 0x00000006ff007c0c */ /* 0x000fda000bf05270 */
[----:B------:R-:W-:Y:S05]  /*3ef0*/  @!P0 BRA `(.L_x_28) ;  /* 0x0000000c00dc8947 */ /* 0x000fea0003800000 */
[----:B------:R-:W3:Y:S04]  /*3f00*/  LDL.LU R227, [R1+0x74] ;  /* 0x0000740001e37983 */ /* 0x000ee80000300800 */
[----:B---3--:R3:W-:Y:S04]  /*3f10*/  STL [R1+0x88], R227 ;  /* 0x000088e301007387 */ /* 0x0087e80000100800 */
[----:B---3--:R-:W3:Y:S04]  /*3f20*/  LDL.LU R227, [R1+0x70] ;  /* 0x0000700001e37983 */ /* 0x008ee80000300800 */
        /* <DEDUP_REMOVED lines=55> */
[----:B---3--:R-:W3:Y:S01]  /*42a0*/  LDL.LU R227, [R1] ;  /* 0x0000000001e37983 */ /* 0x008ee20000300800 */
[----:B------:R-:W-:-:S02]  /*42b0*/  WARPGROUP.DEPBAR.LE gsb0, 0x0 ;  /* 0x00008000000079c5 */ /* 0x000fc40000010000 */
[----:B------:R-:W-:Y:S01]  /*42c0*/  FADD R226, R24, R226 ;  /* 0x000000e218e27221 */ /* 0x000fe20000000000 */
        /* <DEDUP_REMOVED lines=97> */
[----:B---3--:R-:W-:-:S05]  /*48e0*/  FADD R227, R122, R227 ;  /* 0x000000e37ae37221 */ /* 0x008fca0000000000 */
[----:B------:R3:W-:Y:S04]  /*48f0*/  STL [R1], R227 ;  /* 0x000000e301007387 */ /* 0x0007e80000100800 */
[----:B---3--:R-:W3:Y:S02]  /*4900*/  LDL.LU R227, [R1+0xf8] ;  /* 0x0000f80001e37983 */ /* 0x008ee40000300800 */
[----:B---3--:R-:W-:-:S05]  /*4910*/  FADD R227, R123, R227 ;  /* 0x000000e37be37221 */ /* 0x008fca0000000000 */
[----:B------:R3:W-:Y:S04]  /*4920*/  STL [R1+0x4], R227 ;  /* 0x000004e301007387 */ /* 0x0007e80000100800 */
        /* <DEDUP_REMOVED lines=83> */
[----:B------:R3:W-:Y:S02]  /*4e60*/  STL [R1+0x74], R227 ;  /* 0x000074e301007387 */ /* 0x0007e40000100800 */
.L_x_28:
[----:B------:R-:W-:Y:S02]  /*4e70*/  WARPGROUP.DEPBAR.LE gsb0, 0x0 ;  /* 0x00008000000079c5 */ /* 0x000fe40000010000 */
[----:B------:R-:W4:Y:S02]  /*4e80*/  LDC R24, c[0x0][0x28c] ;  /* 0x0000a300ff187b82 */ /* 0x000f240000000800 */
[----:B----4-:R-:W-:-:S13]  /*4e90*/  ISETP.GE.AND P0, PT, R24, 0x1, PT ;  /* 0x000000011800780c */ /* 0x010fda0003f06270 */
[----:B------:R-:W-:Y:S05]  /*4ea0*/  @!P0 BRA `(.L_x_29) ;  /* 0x0000000000488947 */ /* 0x000fea0003800000 */
[----:B------:R-:W-:-:S06]  /*4eb0*/  UISETP.NE.AND UP0, UPT, UR21, 0x3, UPT ;  /* 0x000000031500788c */ /* 0x000fcc000bf05270 */
[----:B------:R-:W-:-:S13]  /*4ec0*/  PLOP3.LUT P0, PT, PT, PT, UP0, 0x80, 0x0 ;  /* 0x000000000000781c */ /* 0x000fda0003f0f008 */
[----:B------:R-:W-:Y:S05]  /*4ed0*/  @!P0 BRA `(.L_x_30) ;  /* 0x0000000000048947 */ /* 0x000fea0003800000 */
[----:B------:R-:W-:Y:S01]  /*4ee0*/  BPT.TRAP 0x1 ;  /* 0x000000040000795c */ /* 0x000fe20000300000 */
.L_x_30:
[----:B------:R-:W-:-:S04]  /*4ef0*/  UISETP.LT.AND UP0, UPT, UR12, 0x1, UPT ;  /* 0x000000010c00788c */ /* 0x000fc8000bf01270 */
[----:B------:R-:W-:Y:S02]  /*4f00*/  USEL UR8, UR12, 0x1, UP0 ;  /* 0x000000010c087887 */ /* 0x000fe40008000000 */
[----:B------:R-:W-:Y:S02]  /*4f10*/  UISETP.GT.U32.AND UP0, UPT, UR13, 0x1, UPT ;  /* 0x000000010d00788c */ /* 0x000fe4000bf04070 */
[----:B------:R-:W-:-:S04]  /*4f20*/  UIADD3 UR8, UR5, UR12, -UR8 ;  /* 0x0000000c05087290 */ /* 0x000fc8000fffe808 */
[----:B------:R-:W-:Y:S01]  /*4f30*/  UIMAD.WIDE.U32 UR6, UR8, -0x33333333, URZ ;  /* 0xcccccccd080678a5 */ /* 0x000fe2000f8e003f */
[----:B------:R-:W-:-:S03]  /*4f40*/  PLOP3.LUT P0, PT, PT, PT, UP0, 0x80, 0x0 ;  /* 0x000000000000781c */ /* 0x000fc60003f0f008 */
[----:B------:R-:W-:-:S04]  /*4f50*/  USHF.R.U32.HI UR6, URZ, 0x2, UR7 ;  /* 0x000000023f067899 */ /* 0x000fc80008011607 */
[----:B------:R-:W-:-:S04]  /*4f60*/  UIMAD UR8, UR6, -0x5, UR8 ;  /* 0xfffffffb060878a4 */ /* 0x000fc8000f8e0208 */
[----:B------:R-:W-:-:S04]  /*4f70*/  ULEA UR8, UR8, UR14, 0x3 ;  /* 0x0000000e08087291 */ /* 0x000fc8000f8e183f */
[----:B------:R-:W-:-:S04]  /*4f80*/  UIADD3 UR8, UR8, 0x28, URZ ;  /* 0x0000002808087890 */ /* 0x000fc8000fffe03f */
[----:B------:R-:W-:-:S09]  /*4f90*/  UPRMT UR8, URZ, 0x654, UR8 ;  /* 0x000006543f087896 */ /* 0x000fd20008000008 */
[----:B------:R-:W-:Y:S01]  /*4fa0*/  SYNCS.ARRIVE.TRANS64.RED.A1T0 RZ, [UR8], RZ ;  /* 0x000000ffffff79a7 */ /* 0x000fe20008100408 */
[----:B------:R-:W-:Y:S05]  /*4fb0*/  @P0 BRA `(.L_x_29) ;  /* 0x0000000000040947 */ /* 0x000fea0003800000 */
[----:B------:R-:W-:Y:S01]  /*4fc0*/  BPT.TRAP 0x1 ;  /* 0x000000040000795c */ /* 0x000fe20000300000 */
.L_x_29:
[----:B------:R4:W-:Y:S01]  /*4fd0*/  STL [R1+0x8c], R2 ;  /* 0x00008c0201007387 */ /* 0x0009e20000100800 */
[----:B------:R-:W0:Y:S01]  /*4fe0*/  LDC R28, c[0x0][0x288] ;  /* 0x0000a200ff1c7b82 */ /* 0x000e220000000800 */
[----:B------:R-:W-:Y:S02]  /*4ff0*/  UIADD3 UR9, UR12, UR5, URZ ;  /* 0x000000050c097290 */ /* 0x000fe4000fffe03f */
[----:B------:R1:W-:Y:S01]  /*5000*/  STL [R1+0x88], R0 ;  /* 0x0000880001007387 */ /* 0x0003e20000100800 */
[----:B------:R-:W-:Y:S01]  /*5010*/  USHF.R.S32.HI UR10, URZ, 0x1f, UR22 ;  /* 0x0000001f3f0a7899 */ /* 0x000fe20008011416 */
[----:B------:R-:W-:Y:S01]  /*5020*/  ULDC.64 UR14, c[0x0][0x5d0] ;  /* 0x00017400000e7ab9 */ /* 0x000fe20000000a00 */
[----:B------:R-:W-:Y:S01]  /*5030*/  ULDC UR11, c[0x0][0x284] ;  /* 0x0000a100000b7ab9 */ /* 0x000fe20000000800 */
[----:B----4-:R-:W4:Y:S01]  /*5040*/  S2R R2, SR_TID.X ;  /* 0x0000000000027919 */ /* 0x010f220000002100 */
[----:B-1----:R-:W2:Y:S04]  /*5050*/  LDL.LU R0, [R1+0x80] ;  /* 0x0000800001007983 */ /* 0x002ea80000300800 */
[----:B---3--:R-:W3:Y:S01]  /*5060*/  LDL.LU R227, [R1+0x84] ;  /* 0x0000840001e37983 */ /* 0x008ee20000300800 */
[----:B------:R-:W-:-:S02]  /*5070*/  UISETP.GT.U32.AND UP0, UPT, UR9, 0x4, UPT ;  /* 0x000000040900788c */ /* 0x000fc4000bf04070 */
[----:B------:R-:W-:Y:S01]  /*5080*/  UISETP.GE.U32.AND UP1, UPT, UR12, 0x5, UPT ;  /* 0x000000050c00788c */ /* 0x000fe2000bf26070 */
[--C-:B----4-:R-:W-:Y:S02]  /*5090*/  SHF.R.U32.HI R24, RZ, 0x2, R2.reuse ;  /* 0x00000002ff187819 */ /* 0x110fe40000011602 */
[----:B------:R-:W-:Y:S02]  /*50a0*/  LOP3.LUT R26, R2, 0x60, RZ, 0xc0, !PT ;  /* 0x00000060021a7812 */ /* 0x000fe400078ec0ff */
[----:B------:R-:W-:Y:S02]  /*50b0*/  SHF.R.U32.HI R27, RZ, 0x7, R2 ;  /* 0x00000007ff1b7819 */ /* 0x000fe40000011602 */
[----:B------:R-:W-:Y:S02]  /*50c0*/  LOP3.LUT R25, R24, 0x7, RZ, 0xc0, !PT ;  /* 0x0000000718197812 */ /* 0x000fe400078ec0ff */
[----:B------:R-:W-:Y:S02]  /*50d0*/  SHF.R.U32.HI R26, RZ, 0x1, R26 ;  /* 0x00000001ff1a7819 */ /* 0x000fe4000001161a */
[----:B------:R-:W-:-:S02]  /*50e0*/  LOP3.LUT R24, R27, 0x1, RZ, 0xc0, !PT ;  /* 0x000000011b187812 */ /* 0x000fc400078ec0ff */
[----:B------:R-:W-:-:S03]  /*50f0*/  IADD3 R29, RZ, -R26, -R25 ;  /* 0x8000001aff1d7210 */ /* 0x000fc60007ffe819 */
[C---:B------:R-:W-:Y:S02]  /*5100*/  IMAD.SHL.U32 R30, R24.reuse, 0x40, RZ ;  /* 0x00000040181e7824 */ /* 0x040fe400078e00ff */
[----:B------:R-:W-:Y:S02]  /*5110*/  IMAD R29, R24, -0x40, R29 ;  /* 0xffffffc0181d7824 */ /* 0x000fe400078e021d */
[----:B------:R-:W-:Y:S01]  /*5120*/  IMAD.SHL.U32 R24, R2, 0x2, RZ ;  /* 0x0000000202187824 */ /* 0x000fe200078e00ff */
[----:B------:R-:W-:-:S04]  /*5130*/  LOP3.LUT R27, R30, 0x40, R25, 0xe2, !PT ;  /* 0x000000401e1b7812 */ /* 0x000fc800078ee219 */
[----:B------:R-:W-:Y:S02]  /*5140*/  LOP3.LUT R30, R24, 0x6, RZ, 0xc0, !PT ;  /* 0x00000006181e7812 */ /* 0x000fe400078ec0ff */
[----:B------:R-:W-:Y:S02]  /*5150*/  LOP3.LUT R24, R2, 0x3, RZ, 0xc0, !PT ;  /* 0x0000000302187812 */ /* 0x000fe400078ec0ff */
[----:B------:R1:W5:Y:S01]  /*5160*/  LDL.LU R2, [R1+0x8c] ;  /* 0x00008c0001027983 */ /* 0x0003620000300800 */
[----:B------:R-:W-:Y:S01]  /*5170*/  UIMAD.WIDE.U32 UR6, UR9, -0x33333333, URZ ;  /* 0xcccccccd090678a5 */ /* 0x000fe2000f8e003f */
[----:B--2---:R-:W-:Y:S01]  /*5180*/  PRMT R30, R30, 0x6540, R0 ;  /* 0x000065401e1e7816 */ /* 0x004fe20000000000 */
[----:B------:R-:W-:Y:S02]  /*5190*/  IMAD.SHL.U32 R35, R0, 0x100, RZ ;  /* 0x0000010000237824 */ /* 0x000fe400078e00ff */
[----:B------:R1:W5:Y:S01]  /*51a0*/  LDL.LU R0, [R1+0x88] ;  /* 0x0000880001007983 */ /* 0x0003620000300800 */
[----:B0-----:R-:W-:Y:S01]  /*51b0*/  IMAD R34, R24, -0x2, R28 ;  /* 0xfffffffe18227824 */ /* 0x001fe200078e021c */
[----:B------:R-:W-:Y:S01]  /*51c0*/  UIMAD UR5, UR10, UR14, URZ ;  /* 0x0000000e0a0572a4 */ /* 0x000fe2000f8e023f */
[----:B------:R-:W-:Y:S01]  /*51d0*/  ISETP.GE.AND P0, PT, R35, R28, PT ;  /* 0x0000001c2300720c */ /* 0x000fe20003f06270 */
[C---:B---3--:R-:W-:Y:S01]  /*51e0*/  IMAD.SHL.U32 R28, R227.reuse, 0x80, RZ ;  /* 0x00000080e31c7824 */ /* 0x048fe200078e00ff */
[----:B------:R-:W-:Y:S01]  /*51f0*/  UISETP.LT.U32.AND UP0, UPT, UR12, 0x5, UP0 ;  /* 0x000000050c00788c */ /* 0x000fe20008701070 */
[--C-:B------:R-:W-:Y:S01]  /*5200*/  SHF.R.S32.HI R31, RZ, 0x1f, R30.reuse ;  /* 0x0000001fff1f7819 */ /* 0x100fe2000001141e */
[----:B------:R-:W-:Y:S01]  /*5210*/  UIMAD UR8, UR22, UR15, UR5 ;  /* 0x0000000f160872a4 */ /* 0x000fe2000f8e0205 */
[----:B------:R-:W-:Y:S01]  /*5220*/  IMAD.U32 R25, RZ, RZ, UR14 ;  /* 0x0000000eff197e24 */ /* 0x000fe2000f8e00ff */
[C---:B------:R-:W-:Y:S01]  /*5230*/  ISETP.GE.OR P0, PT, R28.reuse, UR11, P0 ;  /* 0x0000000b1c007c0c */ /* 0x040fe20008706670 */
[----:B------:R-:W-:Y:S01]  /*5240*/  USEL UR5, URZ, 0x1, !UP0 ;  /* 0x000000013f057887 */ /* 0x000fe2000c000000 */
[----:B------:R-:W-:Y:S01]  /*5250*/  IMAD.WIDE R32, R227, 0x80, RZ ;  /* 0x00000080e3207825 */ /* 0x000fe200078e02ff */
[----:B------:R-:W-:Y:S01]  /*5260*/  USHF.R.U32.HI UR6, URZ, 0x2, UR7 ;  /* 0x000000023f067899 */ /* 0x000fe20008011607 */
[----:B------:R-:W-:Y:S01]  /*5270*/  IADD3 R38, -R28, UR11, R29 ;  /* 0x0000000b1c267c10 */ /* 0x000fe2000fffe11d */
[----:B------:R-:W-:Y:S01]  /*5280*/  ULOP3.LUT UR4, UR4, UR5, URZ, 0x3c, !UPT ;  /* 0x0000000504047292 */ /* 0x000fe2000f8e3c3f */
[----:B------:R-:W-:Y:S01]  /*5290*/  IMAD.WIDE.U32 R24, R25, UR22, R30 ;  /* 0x0000001619187c25 */ /* 0x000fe2000f8e001e */
[----:B------:R-:W-:Y:S01]  /*52a0*/  UIMAD UR5, UR6, -0x5, UR9 ;  /* 0xfffffffb060578a4 */ /* 0x000fe2000f8e0209 */
[----:B------:R-:W-:Y:S01]  /*52b0*/  LOP3.LUT R39, R32, R27, R26, 0xfe, !PT ;  /* 0x0000001b20277212 */ /* 0x000fe200078efe1a */
[----:B------:R-:W-:Y:S01]  /*52c0*/  @UP1 ULOP3.LUT UR4, UR4, 0x1, UR6, 0x78, !UPT ;  /* 0x0000000104041892 */ /* 0x000fe2000f8e7806 */
[----:B------:R-:W-:-:S02]  /*52d0*/  VIADD R25, R25, UR8 ;  /* 0x0000000819197c36 */ /* 0x000fc40008000000 */
[----:B------:R-:W-:Y:S02]  /*52e0*/  IMAD.IADD R35, R34, 0x1, -R35 ;  /* 0x0000000122237824 */ /* 0x000fe400078e0a23 */
[----:B------:R-:W-:Y:S01]  /*52f0*/  IMAD.MOV.U32 R34, RZ, RZ, -0x1 ;  /* 0xffffffffff227424 */ /* 0x000fe200078e00ff */
[----:B-1----:R-:W-:Y:S06]  /*5300*/  @P0 BRA `(.L_x_31) ;  /* 0x0000008c00980947 */ /* 0x002fec0003800000 */
[----:B------:R-:W0:Y:S01]  /*5310*/  LDC.64 R28, c[0x0][0x5c8] ;  /* 0x00017200ff1c7b82 */ /* 0x000e220000000a00 */
[----:B------:R-:W-:Y:S01]  /*5320*/  ULDC.64 UR6, c[0x0][0x5c0] ;  /* 0x0001700000067ab9 */ /* 0x000fe20000000a00 */
[----:B------:R-:W-:Y:S01]  /*5330*/  BSSY B0, `(.L_x_31) ;  /* 0x00008e3000007945 */ /* 0x000fe20003800000 */
[-C--:B0-----:R-:W-:Y:S02]  /*5340*/  IMAD R26, R33, R28.reuse, RZ ;  /* 0x0000001c211a7224 */ /* 0x081fe400078e02ff */
[----:B------:R-:W-:-:S04]  /*5350*/  IMAD.WIDE.U32 R24, R39, R28, R24 ;  /* 0x0000001c27187225 */ /* 0x000fc800078e0018 */
[----:B------:R-:W-:Y:S01]  /*5360*/  IMAD R27, R39, R29, R26 ;  /* 0x0000001d271b7224 */ /* 0x000fe200078e021a */
[----:B------:R-:W-:Y:S02]  /*5370*/  LEA R26, P0, R28, R24, 0x3 ;  /* 0x000000181c1a7211 */ /* 0x000fe400078018ff */
[----:B------:R-:W-:Y:S01]  /*5380*/  IADD3 R24, P1, R24, UR6, RZ ;  /* 0x0000000618187c10 */ /* 0x000fe2000ff3e0ff */
[----:B------:R-:W-:Y:S01]  /*5390*/  IMAD.IADD R27, R25, 0x1, R27 ;  /* 0x00000001191b7824 */ /* 0x000fe200078e021b */
[----:B------:R-:W-:-:S04]  /*53a0*/  IADD3 R26, P3, R26, UR6, RZ ;  /* 0x000000061a1a7c10 */ /* 0x000fc8000ff7e0ff */
[----:B------:R-:W-:Y:S02]  /*53b0*/  LEA.HI.X R28, R28, R27, R29, 0x3, P0 ;  /* 0x0000001b1c1c7211 */ /* 0x000fe400000f1c1d */
[----:B------:R-:W-:Y:S02]  /*53c0*/  FSETP.NEU.AND P0, PT, RZ, UR19, PT ;  /* 0x00000013ff007c0b */ /* 0x000fe4000bf0d000 */
[----:B------:R-:W-:Y:S02]  /*53d0*/  IADD3.X R25, R27, UR7, RZ, P1, !PT ;  /* 0x000000071b197c10 */ /* 0x000fe40008ffe4ff */
[----:B------:R-:W-:-:S09]  /*53e0*/  IADD3.X R27, R28, UR7, RZ, P3, !PT ;  /* 0x000000071c1b7c10 */ /* 0x000fd20009ffe4ff */
[----:B------:R-:W-:Y:S05]  /*53f0*/  @!P0 BRA `(.L_x_32) ;  /* 0x0000006800d88947 */ /* 0x000fea0003800000 */
[----:B------:R-:W-:Y:S01]  /*5400*/  ULDC.64 UR8, c[0x0][0x5b8] ;  /* 0x00016e0000087ab9 */ /* 0x000fe20000000a00 */
[----:B------:R-:W-:Y:S01]  /*5410*/  ISETP.GE.AND P0, PT, R38, 0x1, PT ;  /* 0x000000012600780c */ /* 0x000fe20003f06270 */
[----:B------:R-:W-:Y:S02]  /*5420*/  UIMAD UR6, UR10, UR8, URZ ;  /* 0x000000080a0672a4 */ /* 0x000fe4000f8e023f */
[----:B------:R-:W-:Y:S01]  /*5430*/  IMAD.U32 R29, RZ, RZ, UR8 ;  /* 0x00000008ff1d7e24 */ /* 0x000fe2000f8e00ff */
[----:B------:R-:W-:Y:S01]  /*5440*/  BSSY B1, `(.L_x_33) ;  /* 0x000000f000017945 */ /* 0x000fe20003800000 */
[----:B------:R-:W-:Y:S01]  /*5450*/  ISETP.LT.OR P4, PT, R35, 0x1, !P0 ;  /* 0x000000012300780c */ /* 0x000fe20004781670 */
[----:B------:R-:W-:Y:S02]  /*5460*/  UIMAD UR6, UR22, UR9, UR6 ;  /* 0x00000009160672a4 */ /* 0x000fe4000f8e0206 */
[----:B------:R-:W-:Y:S01]  /*5470*/  IMAD.WIDE.U32 R30, R29, UR22, R30 ;  /* 0x000000161d1e7c25 */ /* 0x000fe2000f8e001e */
[----:B------:R-:W-:-:S03]  /*5480*/  ULDC.64 UR8, c[0x0][0x5a8] ;  /* 0x00016a0000087ab9 */ /* 0x000fc60000000a00 */
[----:B------:R-:W-:Y:S01]  /*5490*/  VIADD R31, R31, UR6 ;  /* 0x000000061f1f7c36 */ /* 0x000fe20008000000 */
[----:B------:R-:W-:Y:S02]  /*54a0*/  ULDC.64 UR6, c[0x0][0x5b0] ;  /* 0x00016c0000067ab9 */ /* 0x000fe40000000a00 */
[----:B------:R-:W-:Y:S02]  /*54b0*/  IMAD R36, R33, UR6, RZ ;  /* 0x0000000621247c24 */ /* 0x000fe4000f8e02ff */
[----:B------:R-:W-:-:S04]  /*54c0*/  IMAD.WIDE.U32 R28, R39, UR6, R30 ;  /* 0x00000006271c7c25 */ /* 0x000fc8000f8e001e */
[--C-:B------:R-:W-:Y:S01]  /*54d0*/  IMAD R37, R39, UR7, R36.reuse ;  /* 0x0000000727257c24 */ /* 0x100fe2000f8e0224 */
[----:B------:R-:W-:Y:S02]  /*54e0*/  IADD3 R28, P1, R28, UR8, RZ ;  /* 0x000000081c1c7c10 */ /* 0x000fe4000ff3e0ff */
[----:B------:R-:W-:Y:S02]  /*54f0*/  PRMT R36, RZ, 0x7610, R36 ;  /* 0x00007610ff247816 */ /* 0x000fe40000000024 */
[----:B------:R-:W-:Y:S01]  /*5500*/  IADD3.X R29, R29, UR9, R37, P1, !PT ;  /* 0x000000091d1d7c10 */ /* 0x000fe20008ffe425 */
[----:B------:R-:W-:Y:S08]  /*5510*/  @P4 BRA `(.L_x_34) ;  /* 0x0000000000044947 */ /* 0x000ff00003800000 */
[----:B------:R0:W5:Y:S02]  /*5520*/  LDG.E.U8 R36, desc[UR16][R28.64] ;  /* 0x000000101c247981 */ /* 0x000164000c1e1100 */
.L_x_34:
[----:B------:R-:W-:Y:S05]  /*5530*/  BSYNC B1 ;  /* 0x0000000000017941 */ /* 0x000fea0003800000 */
.L_x_33:
[----:B-----5:R-:W-:Y:S01]  /*5540*/  LOP3.LUT R36, R36, 0xff, RZ, 0xc0, !PT ;  /* 0x000000ff24247812 */ /* 0x020fe200078ec0ff */
[----:B------:R-:W-:Y:S01]  /*5550*/  BSSY B1, `(.L_x_35) ;  /* 0x000000b000017945 */ /* 0x000fe20003800000 */
[----:B------:R-:W-:Y:S02]  /*5560*/  ISETP.LT.OR P3, PT, R35, 0x2, !P0 ;  /* 0x000000022300780c */ /* 0x000fe40004761670 */
[----:B------:R-:W-:-:S05]  /*5570*/  F2FP.F16.E4M3.UNPACK_B R36, R36 ;  /* 0x00000024ff24723e */ /* 0x000fca00020006ff */
[----:B------:R-:W-:-:S05]  /*5580*/  HADD2.F32 R36, -RZ, R36.H0_H0 ;  /* 0x20000024ff247230 */ /* 0x000fca0000004100 */
[----:B------:R-:W-:Y:S01]  /*5590*/  FMUL R37, R36, UR19 ;  /* 0x0000001324257c20 */ /* 0x000fe20008400000 */
[----:B------:R-:W-:-:S03]  /*55a0*/  PRMT R36, RZ, 0x7610, R36 ;  /* 0x00007610ff247816 */ /* 0x000fc60000000024 */
[----:B------:R-:W-:-:S05]  /*55b0*/  FFMA R37, R226, UR20, R37 ;  /* 0x00000014e2257c23 */ /* 0x000fca0008000025 */
[----:B------:R-:W-:-:S05]  /*55c0*/  F2FP.SATFINITE.E4M3.F32.PACK_AB_MERGE_C R37, RZ, R37, RZ ;  /* 0x00000025ff25723e */ /* 0x000fca00048070ff */
[----:B------:R1:W-:Y:S01]  /*55d0*/  @!P4 STG.E.U8 desc[UR16][R24.64], R37 ;  /* 0x000000251800c986 */ /* 0x0003e2000c101110 */
[----:B------:R-:W-:Y:S05]  /*55e0*/  @P3 BRA `(.L_x_36) ;  /* 0x0000000000043947 */ /* 0x000fea0003800000 */
[----:B------:R2:W5:Y:S02]  /*55f0*/  LDG.E.U8 R36, desc[UR16][R28.64+0x1] ;  /* 0x000001101c247981 */ /* 0x000564000c1e1100 */
.L_x_36:
[----:B------:R-:W-:Y:S05]  /*5600*/  BSYNC B1 ;  /* 0x0000000000017941 */ /* 0x000fea0003800000 */
.L_x_35:
[----:B-----5:R-:W-:Y:S01]  /*5610*/  LOP3.LUT R36, R36, 0xff, RZ, 0xc0, !PT ;  /* 0x000000ff24247812 */ /* 0x020fe200078ec0ff */
[----:B------:R-:W-:Y:S01]  /*5620*/  BSSY B1, `(.L_x_37) ;  /* 0x0000013000017945 */ /* 0x000fe20003800000 */
[----:B-1----:R-:W-:Y:S02]  /*5630*/  IADD3 R37, P1, R39, 0x8, RZ ;  /* 0x0000000827257810 */ /* 0x002fe40007f3e0ff */
[----:B------:R-:W-:-:S03]  /*5640*/  F2FP.F16.E4M3.UNPACK_B R36, R36 ;  /* 0x00000024ff24723e */ /* 0x000fc600020006ff */
[----:B------:R-:W-:Y:S01]  /*5650*/  IMAD.X R32, RZ, RZ, R33, P1 ;  /* 0x000000ffff207224 */ /* 0x000fe200008e0621 */
[----:B------:R-:W-:Y:S01]  /*5660*/  ISETP.GE.AND P1, PT, R38, 0x9, PT ;  /* 0x000000092600780c */ /* 0x000fe20003f26270 */
[----:B------:R-:W-:Y:S02]  /*5670*/  HADD2.F32 R36, -RZ, R36.H0_H0 ;  /* 0x20000024ff247230 */ /* 0x000fe40000004100 */
[----:B------:R-:W-:Y:S01]  /*5680*/  IMAD R32, R32, UR6, RZ ;  /* 0x0000000620207c24 */ /* 0x000fe2000f8e02ff */
[----:B------:R-:W-:Y:S01]  /*5690*/  ISETP.LT.OR P5, PT, R35, 0x1, !P1 ;  /* 0x000000012300780c */ /* 0x000fe20004fa1670 */
[----:B------:R-:W-:-:S04]  /*56a0*/  IMAD.WIDE.U32 R30, R37, UR6, R30 ;  /* 0x00000006251e7c25 */ /* 0x000fc8000f8e001e */
[----:B------:R-:W-:Y:S01]  /*56b0*/  FMUL R36, R36, UR19 ;  /* 0x0000001324247c20 */ /* 0x000fe20008400000 */
[----:B------:R-:W-:-:S03]  /*56c0*/  IMAD R37, R37, UR7, R32 ;  /* 0x0000000725257c24 */ /* 0x000fc6000f8e0220 */
[----:B------:R-:W-:Y:S01]  /*56d0*/  FFMA R36, R225, UR20, R36 ;  /* 0x00000014e1247c23 */ /* 0x000fe20008000024 */
[----:B------:R-:W-:Y:S02]  /*56e0*/  IADD3 R30, P4, R30, UR8, RZ ;  /* 0x000000081e1e7c10 */ /* 0x000fe4000ff9e0ff */
[----:B------:R-:W-:Y:S02]  /*56f0*/  PRMT R32, RZ, 0x7610, R32 ;  /* 0x00007610ff207816 */ /* 0x000fe40000000020 */
[----:B------:R-:W-:Y:S02]  /*5700*/  F2FP.SATFINITE.E4M3.F32.PACK_AB_MERGE_C R33, RZ, R36, RZ ;  /* 0x00000024ff21723e */ /* 0x000fe400048070ff */
[----:B------:R-:W-:-:S03]  /*5710*/  IADD3.X R31, R31, UR9, R37, P4, !PT ;  /* 0x000000091f1f7c10 */ /* 0x000fc6000a7fe425 */
[----:B------:R1:W-:Y:S01]  /*5720*/  @!P3 STG.E.U8 desc[UR16][R24.64+0x1], R33 ;  /* 0x000001211800b986 */ /* 0x0003e2000c101110 */
[----:B------:R-:W-:Y:S05]  /*5730*/  @P5 BRA `(.L_x_38) ;  /* 0x0000000000045947 */ /* 0x000fea0003800000 */
[----:B------:R3:W5:Y:S02]  /*5740*/  LDG.E.U8 R32, desc[UR16][R30.64] ;  /* 0x000000101e207981 */ /* 0x000764000c1e1100 */
.L_x_38:
[----:B------:R-:W-:Y:S05]  /*5750*/  BSYNC B1 ;  /* 0x0000000000017941 */ /* 0x000fea0003800000 */
.L_x_37:
[----:B-----5:R-:W-:Y:S01]  /*5760*/  LOP3.LUT R32, R32, 0xff, RZ, 0xc0, !PT ;  /* 0x000000ff20207812 */ /* 0x020fe200078ec0ff */
[----:B------:R-:W-:Y:S01]  /*5770*/  BSSY B1, `(.L_x_39) ;  /* 0x000000b000017945 */ /* 0x000fe20003800000 */
[----:B------:R-:W-:Y:S02]  /*5780*/  ISETP.LT.OR P3, PT, R35, 0x2, !P1 ;  /* 0x000000022300780c */ /* 0x000fe40004f61670 */
[----:B------:R-:W-:-:S05]  /*5790*/  F2FP.F16.E4M3.UNPACK_B R32, R32 ;  /* 0x00000020ff20723e */ /* 0x000fca00020006ff */
[----:B------:R-:W-:-:S05]  /*57a0*/  HADD2.F32 R32, -RZ, R32.H0_H0 ;  /* 0x20000020ff207230 */ /* 0x000fca0000004100 */
[----:B-1----:R-:W-:Y:S01]  /*57b0*/  FMUL R33, R32, UR19 ;  /* 0x0000001320217c20 */ /* 0x002fe20008400000 */
[----:B------:R-:W-:-:S03]  /*57c0*/  PRMT R32, RZ, 0x7610, R32 ;  /* 0x00007610ff207816 */ /* 0x000fc60000000020 */
[----:B------:R-:W-:-:S05]  /*57d0*/  FFMA R33, R224, UR20, R33 ;  /* 0x00000014e0217c23 */ /* 0x000fca0008000021 */
[----:B------:R-:W-:-:S05]  /*57e0*/  F2FP.SATFINITE.E4M3.F32.PACK_AB_MERGE_C R33, RZ, R33, RZ ;  /* 0x00000021ff21723e */ /* 0x000fca00048070ff */
[----:B------:R1:W-:Y:S01]  /*57f0*/  @!P5 STG.E.U8 desc[UR16][R26.64], R33 ;  /* 0x000000211a00d986 */ /* 0x0003e2000c101110 */
[----:B------:R-:W-:Y:S05]  /*5800*/  @P3 BRA `(.L_x_40) ;  /* 0x0000000000043947 */ /* 0x000fea0003800000 */
[----:B------:R4:W5:Y:S02]  /*5810*/  LDG.E.U8 R32, desc[UR16][R30.64+0x1] ;  /* 0x000001101e207981 */ /* 0x000964000c1e1100 */
.L_x_40:
[----:B------:R-:W-:Y:S05]  /*5820*/  BSYNC B1 ;  /* 0x0000000000017941 */ /* 0x000fea0003800000 */
.L_x_39:
[----:B-----5:R-:W-:Y:S01]  /*5830*/  LOP3.LUT R32, R32, 0xff, RZ, 0xc0, !PT ;  /* 0x000000ff20207812 */ /* 0x020fe200078ec0ff */
[----:B------:R-:W-:Y:S01]  /*5840*/  BSSY B1, `(.L_x_41) ;  /* 0x000000b000017945 */ /* 0x000fe20003800000 */
[----:B------:R-:W-:Y:S02]  /*5850*/  ISETP.LT.OR P4, PT, R35, 0x9, !P0 ;  /* 0x000000092300780c */ /* 0x000fe40004781670 */
[----:B------:R-:W-:-:S05]  /*5860*/  F2FP.F16.E4M3.UNPACK_B R32, R32 ;  /* 0x00000020ff20723e */ /* 0x000fca00020006ff */
[----:B------:R-:W-:-:S05]  /*5870*/  HADD2.F32 R32, -RZ, R32.H0_H0 ;  /* 0x20000020ff207230 */ /* 0x000fca0000004100 */
[----:B------:R-:W-:-:S04]  /*5880*/  FMUL R32, R32, UR19 ;  /* 0x0000001320207c20 */ /* 0x000fc80008400000 */
[----:B------:R-:W-:-:S05]  /*5890*/  FFMA R32, R223, UR20, R32 ;  /* 0x00000014df207c23 */ /* 0x000fca0008000020 */
[----:B-1----:R-:W-:Y:S02]  /*58a0*/  F2FP.SATFINITE.E4M3.F32.PACK_AB_MERGE_C R33, RZ, R32, RZ ;  /* 0x00000020ff21723e */ /* 0x002fe400048070ff */
[----:B------:R-:W-:-:S03]  /*58b0*/  PRMT R32, RZ, 0x7610, R32 ;  /* 0x00007610ff207816 */ /* 0x000fc60000000020 */
[----:B------:R1:W-:Y:S01]  /*58c0*/  @!P3 STG.E.U8 desc[UR16][R26.64+0x1], R33 ;  /* 0x000001211a00b986 */ /* 0x0003e2000c101110 */
[----:B------:R-:W-:Y:S05]  /*58d0*/  @P4 BRA `(.L_x_42) ;  /* 0x0000000000044947 */ /* 0x000fea0003800000 */
[----:B------:R0:W5:Y:S02]  /*58e0*/  LDG.E.U8 R32, desc[UR16][R28.64+0x8] ;  /* 0x000008101c207981 */ /* 0x000164000c1e1100 */
.L_x_42:
[----:B------:R-:W-:Y:S05]  /*58f0*/  BSYNC B1 ;  /* 0x0000000000017941 */ /* 0x000fea0003800000 */
.L_x_41:
        /* <DEDUP_REMOVED lines=12> */
.L_x_44:
[----:B------:R-:W-:Y:S05]  /*59c0*/  BSYNC B1 ;  /* 0x0000000000017941 */ /* 0x000fea0003800000 */
.L_x_43:
        /* <DEDUP_REMOVED lines=12> */
.L_x_46:
[----:B------:R-:W-:Y:S05]  /*5a90*/  BSYNC B1 ;  /* 0x0000000000017941 */ /* 0x000fea0003800000 */
.L_x_45:
        /* <DEDUP_REMOVED lines=12> */
.L_x_48:
[----:B------:R-:W-:Y:S05]  /*5b60*/  BSYNC B1 ;  /* 0x0000000000017941 */ /* 0x000fea0003800000 */
.L_x_47:
        /* <DEDUP_REMOVED lines=12> */
.L_x_50:
[----:B------:R-:W-:Y:S05]  /*5c30*/  BSYNC B1 ;  /* 0x0000000000017941 */ /* 0x000fea0003800000 */
.L_x_49:
        /* <DEDUP_REMOVED lines=12> */
.L_x_52:
[----:B------:R-:W-:Y:S05]  /*5d00*/  BSYNC B1 ;  /* 0x0000000000017941 */ /* 0x000fea0003800000 */
.L_x_51:
        /* <DEDUP_REMOVED lines=12> */
.L_x_54:
[----:B------:R-:W-:Y:S05]  /*5dd0*/  BSYNC B1 ;  /* 0x0000000000017941 */ /* 0x000fea0003800000 */
.L_x_53:
        /* <DEDUP_REMOVED lines=12> */
.L_x_56:
[----:B------:R-:W-:Y:S05]  /*5ea0*/  BSYNC B1 ;  /* 0x0000000000017941 */ /* 0x000fea0003800000 */
.L_x_55:
        /* <DEDUP_REMOVED lines=12> */
.L_x_58:
[----:B------:R-:W-:Y:S05]  /*5f70*/  BSYNC B1 ;  /* 0x0000000000017941 */ /* 0x000fea0003800000 */
.L_x_57:
        /* <DEDUP_REMOVED lines=12> */
.L_x_60:
[----:B------:R-:W-:Y:S05]  /*6040*/  BSYNC B1 ;  /* 0x0000000000017941 */ /* 0x000fea0003800000 */
.L_x_59:
        /* <DEDUP_REMOVED lines=12> */
.L_x_62:
[----:B------:R-:W-:Y:S05]  /*6110*/  BSYNC B1 ;  /* 0x0000000000017941 */ /* 0x000fea0003800000 */
.L_x_61:
        /* <DEDUP_REMOVED lines=12> */
.L_x_64:
[----:B------:R-:W-:Y:S05]  /*61e0*/  BSYNC B1 ;  /* 0x0000000000017941 */ /* 0x000fea0003800000 */
.L_x_63:
        /* <DEDUP_REMOVED lines=12> */
.L_x_66:
[----:B------:R-:W-:Y:S05]  /*62b0*/  BSYNC B1 ;  /* 0x0000000000017941 */ /* 0x000fea0003800000 */
.L_x_65:
        /* <DEDUP_REMOVED lines=12> */
.L_x_68:
[----:B------:R-:W-:Y:S05]  /*6380*/  BSYNC B1 ;  /* 0x0000000000017941 */ /* 0x000fea0003800000 */
.L_x_67:
        /* <DEDUP_REMOVED lines=12> */
.L_x_70:
[----:B------:R-:W-:Y:S05]  /*6450*/  BSYNC B1 ;  /* 0x0000000000017941 */ /* 0x000fea0003800000 */
.L_x_69:
        /* <DEDUP_REMOVED lines=12> */
.L_x_72:
[----:B------:R-:W-:Y:S05]  /*6520*/  BSYNC B1 ;  /* 0x0000000000017941 */ /* 0x000fea0003800000 */
.L_x_71:
        /* <DEDUP_REMOVED lines=12> */
.L_x_74:
[----:B------:R-:W-:Y:S05]  /*65f0*/  BSYNC B1 ;  /* 0x0000000000017941 */ /* 0x000fea0003800000 */
.L_x_73:
        /* <DEDUP_REMOVED lines=12> */
.L_x_76:
[----:B------:R-:W-:Y:S05]  /*66c0*/  BSYNC B1 ;  /* 0x0000000000017941 */ /* 0x000fea0003800000 */
.L_x_75:
        /* <DEDUP_REMOVED lines=12> */
.L_x_78:
[----:B------:R-:W-:Y:S05]  /*6790*/  BSYNC B1 ;  /* 0x0000000000017941 */ /* 0x000fea0003800000 */
.L_x_77:
        /* <DEDUP_REMOVED lines=12> */
.L_x_80:
[----:B------:R-:W-:Y:S05]  /*6860*/  BSYNC B1 ;  /* 0x0000000000017941 */ /* 0x000fea0003800000 */
.L_x_79:
        /* <DEDUP_REMOVED lines=12> */
.L_x_82:
[----:B------:R-:W-:Y:S05]  /*6930*/  BSYNC B1 ;  /* 0x0000000000017941 */ /* 0x000fea0003800000 */
.L_x_81:
        /* <DEDUP_REMOVED lines=12> */
.L_x_84:
[----:B------:R-:W-:Y:S05]  /*6a00*/  BSYNC B1 ;  /* 0x0000000000017941 */ /* 0x000fea0003800000 */
.L_x_83:
        /* <DEDUP_REMOVED lines=12> */
.L_x_86:
[----:B------:R-:W-:Y:S05]  /*6ad0*/  BSYNC B1 ;  /* 0x0000000000017941 */ /* 0x000fea0003800000 */
.L_x_85:
        /* <DEDUP_REMOVED lines=12> */
.L_x_88:
[----:B------:R-:W-:Y:S05]  /*6ba0*/  BSYNC B1 ;  /* 0x0000000000017941 */ /* 0x000fea0003800000 */
.L_x_87:
        /* <DEDUP_REMOVED lines=12> */
.L_x_90:
[----:B------:R-:W-:Y:S05]  /*6c70*/  BSYNC B1 ;  /* 0x0000000000017941 */ /* 0x000fea0003800000 */
.L_x_89:
        /* <DEDUP_REMOVED lines=12> */
.L_x_92:
[----:B------:R-:W-:Y:S05]  /*6d40*/  BSYNC B1 ;  /* 0x0000000000017941 */ /* 0x000fea0003800000 */
.L_x_91:
        /* <DEDUP_REMOVED lines=12> */
.L_x_94:
[----:B------:R-:W-:Y:S05]  /*6e10*/  BSYNC B1 ;  /* 0x0000000000017941 */ /* 0x000fea0003800000 */
.L_x_93:
        /* <DEDUP_REMOVED lines=12> */
.L_x_96:
[----:B------:R-:W-:Y:S05]  /*6ee0*/  BSYNC B1 ;  /* 0x0000000000017941 */ /* 0x000fea0003800000 */
.L_x_95:
        /* <DEDUP_REMOVED lines=12> */
.L_x_98:
[----:B------:R-:W-:Y:S05]  /*6fb0*/  BSYNC B1 ;  /* 0x0000000000017941 */ /* 0x000fea0003800000 */
.L_x_97:
        /* <DEDUP_REMOVED lines=12> */
.L_x_100:
[----:B------:R-:W-:Y:S05]  /*7080*/  BSYNC B1 ;  /* 0x0000000000017941 */ /* 0x000fea0003800000 */
.L_x_99:
        /* <DEDUP_REMOVED lines=12> */
.L_x_102:
[----:B------:R-:W-:Y:S05]  /*7150*/  BSYNC B1 ;  /* 0x0000000000017941 */ /* 0x000fea0003800000 */
.L_x_101:
        /* <DEDUP_REMOVED lines=12> */
.L_x_104:
[----:B------:R-:W-:Y:S05]  /*7220*/  BSYNC B1 ;  /* 0x0000000000017941 */ /* 0x000fea0003800000 */
.L_x_103:
        /* <DEDUP_REMOVED lines=12> */
.L_x_106:
[----:B------:R-:W-:Y:S05]  /*72f0*/  BSYNC B1 ;  /* 0x0000000000017941 */ /* 0x000fea0003800000 */
.L_x_105:
        /* <DEDUP_REMOVED lines=12> */
.L_x_108:
[----:B------:R-:W-:Y:S05]  /*73c0*/  BSYNC B1 ;  /* 0x0000000000017941 */ /* 0x000fea0003800000 */
.L_x_107:
        /* <DEDUP_REMOVED lines=12> */
.L_x_110:
[----:B------:R-:W-:Y:S05]  /*7490*/  BSYNC B1 ;  /* 0x0000000000017941 */ /* 0x000fea0003800000 */
.L_x_109:
        /* <DEDUP_REMOVED lines=12> */
.L_x_112:
[----:B------:R-:W-:Y:S05]  /*7560*/  BSYNC B1 ;  /* 0x0000000000017941 */ /* 0x000fea0003800000 */
.L_x_111:
        /* <DEDUP_REMOVED lines=12> */
.L_x_114:
[----:B------:R-:W-:Y:S05]  /*7630*/  BSYNC B1 ;  /* 0x0000000000017941 */ /* 0x000fea0003800000 */
.L_x_113:
        /* <DEDUP_REMOVED lines=12> */
.L_x_116:
[----:B------:R-:W-:Y:S05]  /*7700*/  BSYNC B1 ;  /* 0x0000000000017941 */ /* 0x000fea0003800000 */
.L_x_115:
        /* <DEDUP_REMOVED lines=12> */
.L_x_118:
[----:B------:R-:W-:Y:S05]  /*77d0*/  BSYNC B1 ;  /* 0x0000000000017941 */ /* 0x000fea0003800000 */
.L_x_117:
        /* <DEDUP_REMOVED lines=12> */
.L_x_120:
[----:B------:R-:W-:Y:S05]  /*78a0*/  BSYNC B1 ;  /* 0x0000000000017941 */ /* 0x000fea0003800000 */
.L_x_119:
        /* <DEDUP_REMOVED lines=12> */
.L_x_122:
[----:B------:R-:W-:Y:S05]  /*7970*/  BSYNC B1 ;  /* 0x0000000000017941 */ /* 0x000fea0003800000 */
.L_x_121:
        /* <DEDUP_REMOVED lines=12> */
.L_x_124:
[----:B------:R-:W-:Y:S05]  /*7a40*/  BSYNC B1 ;  /* 0x0000000000017941 */ /* 0x000fea0003800000 */
.L_x_123:
        /* <DEDUP_REMOVED lines=12> */
.L_x_126:
[----:B------:R-:W-:Y:S05]  /*7b10*/  BSYNC B1 ;  /* 0x0000000000017941 */ /* 0x000fea0003800000 */
.L_x_125:
        /* <DEDUP_REMOVED lines=12> */
.L_x_128:
[----:B------:R-:W-:Y:S05]  /*7be0*/  BSYNC B1 ;  /* 0x0000000000017941 */ /* 0x000fea0003800000 */
.L_x_127:
        /* <DEDUP_REMOVED lines=12> */
.L_x_130:
[----:B------:R-:W-:Y:S05]  /*7cb0*/  BSYNC B1 ;  /* 0x0000000000017941 */ /* 0x000fea0003800000 */
.L_x_129:
        /* <DEDUP_REMOVED lines=12> */
.L_x_132:
[----:B------:R-:W-:Y:S05]  /*7d80*/  BSYNC B1 ;  /* 0x0000000000017941 */ /* 0x000fea0003800000 */
.L_x_131:
        /* <DEDUP_REMOVED lines=12> */
.L_x_134:
[----:B------:R-:W-:Y:S05]  /*7e50*/  BSYNC B1 ;  /* 0x0000000000017941 */ /* 0x000fea0003800000 */
.L_x_133:
        /* <DEDUP_REMOVED lines=12> */
.L_x_136:
[----:B------:R-:W-:Y:S05]  /*7f20*/  BSYNC B1 ;  /* 0x0000000000017941 */ /* 0x000fea0003800000 */
.L_x_135:
        /* <DEDUP_REMOVED lines=12> */
.L_x_138:
[----:B------:R-:W-:Y:S05]  /*7ff0*/  BSYNC B1 ;  /* 0x0000000000017941 */ /* 0x000fea0003800000 */
.L_x_137:
        /* <DEDUP_REMOVED lines=12> */
.L_x_140:
[----:B------:R-:W-:Y:S05]  /*80c0*/  BSYNC B1 ;  /* 0x0000000000017941 */ /* 0x000fea0003800000 */
.L_x_139:
        /* <DEDUP_REMOVED lines=12> */
.L_x_142:
[----:B------:R-:W-:Y:S05]  /*8190*/  BSYNC B1 ;  /* 0x0000000000017941 */ /* 0x000fea0003800000 */
.L_x_141:
        /* <DEDUP_REMOVED lines=12> */
.L_x_144:
[----:B------:R-:W-:Y:S05]  /*8260*/  BSYNC B1 ;  /* 0x0000000000017941 */ /* 0x000fea0003800000 */
.L_x_143:
        /* <DEDUP_REMOVED lines=12> */
.L_x_146:
[----:B------:R-:W-:Y:S05]  /*8330*/  BSYNC B1 ;  /* 0x0000000000017941 */ /* 0x000fea0003800000 */
.L_x_145:
        /* <DEDUP_REMOVED lines=12> */
.L_x_148:
[----:B------:R-:W-:Y:S05]  /*8400*/  BSYNC B1 ;  /* 0x0000000000017941 */ /* 0x000fea0003800000 */
.L_x_147:
        /* <DEDUP_REMOVED lines=12> */
.L_x_150:
[----:B------:R-:W-:Y:S05]  /*84d0*/  BSYNC B1 ;  /* 0x0000000000017941 */ /* 0x000fea0003800000 */
.L_x_149:
        /* <DEDUP_REMOVED lines=12> */
.L_x_152:
[----:B------:R-:W-:Y:S05]  /*85a0*/  BSYNC B1 ;  /* 0x0000000000017941 */ /* 0x000fea0003800000 */
.L_x_151:
        /* <DEDUP_REMOVED lines=12> */
.L_x_154:
[----:B------:R-:W-:Y:S05]  /*8670*/  BSYNC B1 ;  /* 0x0000000000017941 */ /* 0x000fea0003800000 */
.L_x_153:
        /* <DEDUP_REMOVED lines=12> */
.L_x_156:
[----:B------:R-:W-:Y:S05]  /*8740*/  BSYNC B1 ;  /* 0x0000000000017941 */ /* 0x000fea0003800000 */
.L_x_155:
        /* <DEDUP_REMOVED lines=12> */
.L_x_158:
[----:B------:R-:W-:Y:S05]  /*8810*/  BSYNC B1 ;  /* 0x0000000000017941 */ /* 0x000fea0003800000 */
.L_x_157:
        /* <DEDUP_REMOVED lines=12> */
.L_x_160:
[----:B------:R-:W-:Y:S05]  /*88e0*/  BSYNC B1 ;  /* 0x0000000000017941 */ /* 0x000fea0003800000 */
.L_x_159:
        /* <DEDUP_REMOVED lines=12> */
.L_x_162:
[----:B------:R-:W-:Y:S05]  /*89b0*/  BSYNC B1 ;  /* 0x0000000000017941 */ /* 0x000fea0003800000 */
.L_x_161:
        /* <DEDUP_REMOVED lines=12> */
.L_x_164:
[----:B------:R-:W-:Y:S05]  /*8a80*/  BSYNC B1 ;  /* 0x0000000000017941 */ /* 0x000fea0003800000 */
.L_x_163:
        /* <DEDUP_REMOVED lines=12> */
.L_x_166:
[----:B------:R-:W-:Y:S05]  /*8b50*/  BSYNC B1 ;  /* 0x0000000000017941 */ /* 0x000fea0003800000 */
.L_x_165:
        /* <DEDUP_REMOVED lines=12> */
.L_x_168:
[----:B------:R-:W-:Y:S05]  /*8c20*/  BSYNC B1 ;  /* 0x0000000000017941 */ /* 0x000fea0003800000 */
.L_x_167:
        /* <DEDUP_REMOVED lines=12> */
.L_x_170:
[----:B------:R-:W-:Y:S05]  /*8cf0*/  BSYNC B1 ;  /* 0x0000000000017941 */ /* 0x000fea0003800000 */
.L_x_169:
        /* <DEDUP_REMOVED lines=12> */
.L_x_172:
[----:B------:R-:W-:Y:S05]  /*8dc0*/  BSYNC B1 ;  /* 0x0000000000017941 */ /* 0x000fea0003800000 */
.L_x_171:
        /* <DEDUP_REMOVED lines=12> */
.L_x_174:
[----:B------:R-:W-:Y:S05]  /*8e90*/  BSYNC B1 ;  /* 0x0000000000017941 */ /* 0x000fea0003800000 */
.L_x_173:
        /* <DEDUP_REMOVED lines=12> */
.L_x_176:
[----:B------:R-:W-:Y:S05]  /*8f60*/  BSYNC B1 ;  /* 0x0000000000017941 */ /* 0x000fea0003800000 */
.L_x_175:
        /* <DEDUP_REMOVED lines=12> */
.L_x_178:
[----:B------:R-:W-:Y:S05]  /*9030*/  BSYNC B1 ;  /* 0x0000000000017941 */ /* 0x000fea0003800000 */
.L_x_177:
        /* <DEDUP_REMOVED lines=12> */
.L_x_180:
[----:B------:R-:W-:Y:S05]  /*9100*/  BSYNC B1 ;  /* 0x0000000000017941 */ /* 0x000fea0003800000 */
.L_x_179:
        /* <DEDUP_REMOVED lines=12> */
.L_x_182:
[----:B------:R-:W-:Y:S05]  /*91d0*/  BSYNC B1 ;  /* 0x0000000000017941 */ /* 0x000fea0003800000 */
.L_x_181:
        /* <DEDUP_REMOVED lines=12> */
.L_x_184:
[----:B------:R-:W-:Y:S05]  /*92a0*/  BSYNC B1 ;  /* 0x0000000000017941 */ /* 0x000fea0003800000 */
.L_x_183:
[----:B-----5:R-:W-:Y:S01]  /*92b0*/  LOP3.LUT R32, R32, 0xff, RZ, 0xc0, !PT ;  /* 0x000000ff20207812 */ /* 0x020fe200078ec0ff */
[----:B------:R-:W-:Y:S01]  /*92c0*/  BSSY B1, `(.L_x_185) ;  /* 0x000000b000017945 */ /* 0x000fe20003800000 */
[----:B------:R-:W-:Y:S02]  /*92d0*/  ISETP.LT.OR P4, PT, R35, 0x99, !P0 ;  /* 0x000000992300780c */ /* 0x000fe40004781670 */
[----:B------:R-:W-:-:S05]  /*92e0*/  F2FP.F16.E4M3.UNPACK_B R32, R32 ;  /* 0x00000020ff20723e */ /* 0x000fca00020006ff */
[----:B------:R-:W-:-:S05]  /*92f0*/  HADD2.F32 R32, -RZ, R32.H0_H0 ;  /* 0x20000020ff207230 */ /* 0x000fca0000004100 */
[----:B------:R-:W-:-:S04]  /*9300*/  FMUL R32, R32, UR19 ;  /* 0x0000001320207c20 */ /* 0x000fc80008400000 */
[----:B------:R-:W-:Y:S01]  /*9310*/  FFMA R32, R23, UR20, R32 ;  /* 0x0000001417207c23 */ /* 0x000fe20008000020 */
[----:B------:R-:W-:-:S04]  /*9320*/  PRMT R23, RZ, 0x7610, R23 ;  /* 0x00007610ff177816 */ /* 0x000fc80000000017 */
[----:B-1----:R-:W-:-:S05]  /*9330*/  F2FP.SATFINITE.E4M3.F32.PACK_AB_MERGE_C R33, RZ, R32, RZ ;  /* 0x00000020ff21723e */ /* 0x002fca00048070ff */
[----:B------:R1:W-:Y:S01]  /*9340*/  @!P3 STG.E.U8 desc[UR16][R26.64+0x91], R33 ;  /* 0x000091211a00b986 */ /* 0x0003e2000c101110 */
[----:B------:R-:W-:Y:S05]  /*9350*/  @P4 BRA `(.L_x_186) ;  /* 0x0000000000044947 */ /* 0x000fea0003800000 */
[----:B------:R0:W5:Y:S02]  /*9360*/  LDG.E.U8 R23, desc[UR16][R28.64+0x98] ;  /* 0x000098101c177981 */ /* 0x000164000c1e1100 */
.L_x_186:
[----:B------:R-:W-:Y:S05]  /*9370*/  BSYNC B1 ;  /* 0x0000000000017941 */ /* 0x000fea0003800000 */
.L_x_185:
        /* <DEDUP_REMOVED lines=8> */
[----:B------:R-:W-:-:S05]  /*9400*/  F2FP.SATFINITE.E4M3.F32.PACK_AB_MERGE_C R23, RZ, R23, RZ ;  /* 0x00000017ff17723e */ /* 0x000fca00048070ff */
[----:B------:R0:W-:Y:S01]  /*9410*/  @!P4 STG.E.U8 desc[UR16][R24.64+0x98], R23 ;  /* 0x000098171800c986 */ /* 0x0001e2000c101110 */
[----:B------:R-:W-:Y:S05]  /*9420*/  @P3 BRA `(.L_x_188) ;  /* 0x0000000000043947 */ /* 0x000fea0003800000 */
[----:B------:R0:W5:Y:S02]  /*9430*/  LDG.E.U8 R22, desc[UR16][R28.64+0x99] ;  /* 0x000099101c167981 */ /* 0x000164000c1e1100 */
.L_x_188:
[----:B------:R-:W-:Y:S05]  /*9440*/  BSYNC B1 ;  /* 0x0000000000017941 */ /* 0x000fea0003800000 */
.L_x_187:
        /* <DEDUP_REMOVED lines=8> */
[----:B0-----:R-:W-:-:S05]  /*94d0*/  F2FP.SATFINITE.E4M3.F32.PACK_AB_MERGE_C R23, RZ, R22, RZ ;  /* 0x00000016ff17723e */ /* 0x001fca00048070ff */
[----:B------:R0:W-:Y:S01]  /*94e0*/  @!P3 STG.E.U8 desc[UR16][R24.64+0x99], R23 ;  /* 0x000099171800b986 */ /* 0x0001e2000c101110 */
[----:B------:R-:W-:Y:S05]  /*94f0*/  @P4 BRA `(.L_x_190) ;  /* 0x0000000000044947 */ /* 0x000fea0003800000 */
[----:B------:R0:W5:Y:S02]  /*9500*/  LDG.E.U8 R21, desc[UR16][R30.64+0x98] ;  /* 0x000098101e157981 */ /* 0x000164000c1e1100 */
.L_x_190:
[----:B------:R-:W-:Y:S05]  /*9510*/  BSYNC B1 ;  /* 0x0000000000017941 */ /* 0x000fea0003800000 */
.L_x_189:
        /* <DEDUP_REMOVED lines=12> */
.L_x_192:
[----:B------:R-:W-:Y:S05]  /*95e0*/  BSYNC B1 ;  /* 0x0000000000017941 */ /* 0x000fea0003800000 */
.L_x_191:
        /* <DEDUP_REMOVED lines=12> */
.L_x_194:
[----:B------:R-:W-:Y:S05]  /*96b0*/  BSYNC B1 ;  /* 0x0000000000017941 */ /* 0x000fea0003800000 */
.L_x_193:
        /* <DEDUP_REMOVED lines=12> */
.L_x_196:
[----:B------:R-:W-:Y:S05]  /*9780*/  BSYNC B1 ;  /* 0x0000000000017941 */ /* 0x000fea0003800000 */
.L_x_195:
        /* <DEDUP_REMOVED lines=12> */
.L_x_198:
[----:B------:R-:W-:Y:S05]  /*9850*/  BSYNC B1 ;  /* 0x0000000000017941 */ /* 0x000fea0003800000 */
.L_x_197:
        /* <DEDUP_REMOVED lines=12> */
.L_x_200:
[----:B------:R-:W-:Y:S05]  /*9920*/  BSYNC B1 ;  /* 0x0000000000017941 */ /* 0x000fea0003800000 */
.L_x_199:
        /* <DEDUP_REMOVED lines=12> */
.L_x_202:
[----:B------:R-:W-:Y:S05]  /*99f0*/  BSYNC B1 ;  /* 0x0000000000017941 */ /* 0x000fea0003800000 */
.L_x_201:
        /* <DEDUP_REMOVED lines=12> */
.L_x_204:
[----:B------:R-:W-:Y:S05]  /*9ac0*/  BSYNC B1 ;  /* 0x0000000000017941 */ /* 0x000fea0003800000 */
.L_x_203:
        /* <DEDUP_REMOVED lines=12> */
.L_x_206:
[----:B------:R-:W-:Y:S05]  /*9b90*/  BSYNC B1 ;  /* 0x0000000000017941 */ /* 0x000fea0003800000 */
.L_x_205:
        /* <DEDUP_REMOVED lines=12> */
.L_x_208:
[----:B------:R-:W-:Y:S05]  /*9c60*/  BSYNC B1 ;  /* 0x0000000000017941 */ /* 0x000fea0003800000 */
.L_x_207:
        /* <DEDUP_REMOVED lines=12> */
.L_x_210:
[----:B------:R-:W-:Y:S05]  /*9d30*/  BSYNC B1 ;  /* 0x0000000000017941 */ /* 0x000fea0003800000 */
.L_x_209:
        /* <DEDUP_REMOVED lines=12> */
.L_x_212:
[----:B------:R-:W-:Y:S05]  /*9e00*/  BSYNC B1 ;  /* 0x0000000000017941 */ /* 0x000fea0003800000 */
.L_x_211:
        /* <DEDUP_REMOVED lines=12> */
.L_x_214:
[----:B------:R-:W-:Y:S05]  /*9ed0*/  BSYNC B1 ;  /* 0x0000000000017941 */ /* 0x000fea0003800000 */
.L_x_213:
        /* <DEDUP_REMOVED lines=12> */
.L_x_216:
[----:B------:R-:W-:Y:S05]  /*9fa0*/  BSYNC B1 ;  /* 0x0000000000017941 */ /* 0x000fea0003800000 */
.L_x_215:
        /* <DEDUP_REMOVED lines=12> */
.L_x_218:
[----:B------:R-:W-:Y:S05]  /*a070*/  BSYNC B1 ;  /* 0x0000000000017941 */ /* 0x000fea0003800000 */
.L_x_217:
        /* <DEDUP_REMOVED lines=12> */
.L_x_220:
[----:B------:R-:W-:Y:S05]  /*a140*/  BSYNC B1 ;  /* 0x0000000000017941 */ /* 0x000fea0003800000 */
.L_x_219:
        /* <DEDUP_REMOVED lines=12> */
.L_x_222:
[----:B------:R-:W-:Y:S05]  /*a210*/  BSYNC B1 ;  /* 0x0000000000017941 */ /* 0x000fea0003800000 */
.L_x_221:
        /* <DEDUP_REMOVED lines=12> */
.L_x_224:
[----:B------:R-:W-:Y:S05]  /*a2e0*/  BSYNC B1 ;  /* 0x0000000000017941 */ /* 0x000fea0003800000 */
.L_x_223:
        /* <DEDUP_REMOVED lines=12> */
.L_x_226:
[----:B------:R-:W-:Y:S05]  /*a3b0*/  BSYNC B1 ;  /* 0x0000000000017941 */ /* 0x000fea0003800000 */
.L_x_225:
        /* <DEDUP_REMOVED lines=12> */
.L_x_228:
[----:B------:R-:W-:Y:S05]  /*a480*/  BSYNC B1 ;  /* 0x0000000000017941 */ /* 0x000fea0003800000 */
.L_x_227:
[----:B-----5:R-:W-:Y:S01]  /*a490*/  LOP3.LUT R2, R2, 0xff, RZ, 0xc0, !PT ;  /* 0x000000ff02027812 */ /* 0x020fe200078ec0ff */
[----:B------:R-:W-:Y:S01]  /*a4a0*/  BSSY B1, `(.L_x_229) ;  /* 0x000000b000017945 */ /* 0x000fe20003800000 */
[----:B------:R-:W-:Y:S02]  /*a4b0*/  ISETP.LT.OR P4, PT, R35, 0xc1, !P1 ;  /* 0x000000c12300780c */ /* 0x000fe40004f81670 */
[----:B------:R-:W-:-:S05]  /*a4c0*/  F2FP.F16.E4M3.UNPACK_B R2, R2 ;  /* 0x00000002ff02723e */ /* 0x000fca00020006ff */
[----:B------:R-:W-:-:S05]  /*a4d0*/  HADD2.F32 R2, -RZ, R2.H0_H0 ;  /* 0x20000002ff027230 */ /* 0x000fca0000004100 */
[----:B0-----:R-:W-:-:S04]  /*a4e0*/  FMUL R3, R2, UR19 ;  /* 0x0000001302037c20 */ /* 0x001fc80008400000 */
[----:B------:R-:W-:Y:S01]  /*a4f0*/  FFMA R3, R0, UR20, R3 ;  /* 0x0000001400037c23 */ /* 0x000fe20008000003 */
[----:B------:R-:W-:-:S04]  /*a500*/  PRMT R0, RZ, 0x7610, R0 ;  /* 0x00007610ff007816 */ /* 0x000fc80000000000 */
[----:B------:R-:W-:-:S05]  /*a510*/  F2FP.SATFINITE.E4M3.F32.PACK_AB_MERGE_C R3, RZ, R3, RZ ;  /* 0x00000003ff03723e */ /* 0x000fca00048070ff */
[----:B------:R0:W-:Y:S01]  /*a520*/  @!P3 STG.E.U8 desc[UR16][R24.64+0xc1], R3 ;  /* 0x0000c1031800b986 */ /* 0x0001e2000c101110 */
[----:B------:R-:W-:Y:S05]  /*a530*/  @P4 BRA `(.L_x_230) ;  /* 0x0000000000044947 */ /* 0x000fea0003800000 */
[----:B------:R0:W5:Y:S02]  /*a540*/  LDG.E.U8 R0, desc[UR16][R30.64+0xc0] ;  /* 0x0000c0101e007981 */ /* 0x000164000c1e1100 */
.L_x_230:
[----:B------:R-:W-:Y:S05]  /*a550*/  BSYNC B1 ;  /* 0x0000000000017941 */ /* 0x000fea0003800000 */
.L_x_229:
[----:B------:R-:W2:Y:S01]  /*a560*/  LDL.LU R2, [R1] ;  /* 0x0000000001027983 */ /* 0x000ea20000300800 */
[----:B-----5:R-:W-:Y:S01]  /*a570*/  LOP3.LUT R0, R0, 0xff, RZ, 0xc0, !PT ;  /* 0x000000ff00007812 */ /* 0x020fe200078ec0ff */
[----:B------:R-:W-:Y:S01]  /*a580*/  BSSY B1, `(.L_x_231) ;  /* 0x000000b000017945 */ /* 0x000fe20003800000 */
[----:B------:R-:W-:Y:S02]  /*a590*/  ISETP.LT.OR P3, PT, R35, 0xc2, !P1 ;  /* 0x000000c22300780c */ /* 0x000fe40004f61670 */
[----:B------:R-:W-:-:S05]  /*a5a0*/  F2FP.F16.E4M3.UNPACK_B R0, R0 ;  /* 0x00000000ff00723e */ /* 0x000fca00020006ff */
[----:B------:R-:W-:-:S05]  /*a5b0*/  HADD2.F32 R0, -RZ, R0.H0_H0 ;  /* 0x20000000ff007230 */ /* 0x000fca0000004100 */
[----:B------:R-:W-:-:S04]  /*a5c0*/  FMUL R0, R0, UR19 ;  /* 0x0000001300007c20 */ /* 0x000fc80008400000 */
[----:B--2---:R-:W-:-:S05]  /*a5d0*/  FFMA R0, R2, UR20, R0 ;  /* 0x0000001402007c23 */ /* 0x004fca0008000000 */
[----:B0-----:R-:W-:Y:S02]  /*a5e0*/  F2FP.SATFINITE.E4M3.F32.PACK_AB_MERGE_C R3, RZ, R0, RZ ;  /* 0x00000000ff03723e */ /* 0x001fe400048070ff */
[----:B------:R-:W-:-:S03]  /*a5f0*/  PRMT R0, RZ, 0x7610, R0 ;  /* 0x00007610ff007816 */ /* 0x000fc60000000000 */
[----:B------:R0:W-:Y:S01]  /*a600*/  @!P4 STG.E.U8 desc[UR16][R26.64+0xc0], R3 ;  /* 0x0000c0031a00c986 */ /* 0x0001e2000c101110 */
[----:B------:R-:W-:Y:S05]  /*a610*/  @P3 BRA `(.L_x_232) ;  /* 0x0000000000043947 */ /* 0x000fea0003800000 */
[----:B------:R2:W5:Y:S02]  /*a620*/  LDG.E.U8 R0, desc[UR16][R30.64+0xc1] ;  /* 0x0000c1101e007981 */ /* 0x000564000c1e1100 */
.L_x_232:
[----:B------:R-:W-:Y:S05]  /*a630*/  BSYNC B1 ;  /* 0x0000000000017941 */ /* 0x000fea0003800000 */
.L_x_231:
[----:B------:R-:W3:Y:S01]  /*a640*/  LDL.LU R2, [R1+0x4] ;  /* 0x0000040001027983 */ /* 0x000ee20000300800 */
[----:B-----5:R-:W-:Y:S01]  /*a650*/  LOP3.LUT R0, R0, 0xff, RZ, 0xc0, !PT ;  /* 0x000000ff00007812 */ /* 0x020fe200078ec0ff */
[----:B------:R-:W-:Y:S01]  /*a660*/  BSSY B1, `(.L_x_233) ;  /* 0x000000b000017945 */ /* 0x000fe20003800000 */
[----:B------:R-:W-:Y:S02]  /*a670*/  ISETP.LT.OR P4, PT, R35, 0xc9, !P0 ;  /* 0x000000c92300780c */ /* 0x000fe40004781670 */
[----:B------:R-:W-:-:S05]  /*a680*/  F2FP.F16.E4M3.UNPACK_B R0, R0 ;  /* 0x00000000ff00723e */ /* 0x000fca00020006ff */
[----:B------:R-:W-:-:S05]  /*a690*/  HADD2.F32 R0, -RZ, R0.H0_H0 ;  /* 0x20000000ff007230 */ /* 0x000fca0000004100 */
[----:B------:R-:W-:-:S04]  /*a6a0*/  FMUL R0, R0, UR19 ;  /* 0x0000001300007c20 */ /* 0x000fc80008400000 */
[----:B---3--:R-:W-:-:S05]  /*a6b0*/  FFMA R0, R2, UR20, R0 ;  /* 0x0000001402007c23 */ /* 0x008fca0008000000 */
[----:B0-----:R-:W-:Y:S02]  /*a6c0*/  F2FP.SATFINITE.E4M3.F32.PACK_AB_MERGE_C R3, RZ, R0, RZ ;  /* 0x00000000ff03723e */ /* 0x001fe400048070ff */
[----:B------:R-:W-:-:S03]  /*a6d0*/  PRMT R0, RZ, 0x7610, R0 ;  /* 0x00007610ff007816 */ /* 0x000fc60000000000 */
[----:B------:R0:W-:Y:S01]  /*a6e0*/  @!P3 STG.E.U8 desc[UR16][R26.64+0xc1], R3 ;  /* 0x0000c1031a00b986 */ /* 0x0001e2000c101110 */
[----:B------:R-:W-:Y:S05]  /*a6f0*/  @P4 BRA `(.L_x_234) ;  /* 0x0000000000044947 */ /* 0x000fea0003800000 */
[----:B------:R3:W5:Y:S02]  /*a700*/  LDG.E.U8 R0, desc[UR16][R28.64+0xc8] ;  /* 0x0000c8101c007981 */ /* 0x000764000c1e1100 */
.L_x_234:
[----:B------:R-:W-:Y:S05]  /*a710*/  BSYNC B1 ;  /* 0x0000000000017941 */ /* 0x000fea0003800000 */
.L_x_233:
[----:B------:R-:W2:Y:S01]  /*a720*/  LDL.LU R2, [R1+0x8] ;  /* 0x0000080001027983 */ /* 0x000ea20000300800 */
        /* <DEDUP_REMOVED lines=12> */
.L_x_236:
[----:B------:R-:W-:Y:S05]  /*a7f0*/  BSYNC B1 ;  /* 0x0000000000017941 */ /* 0x000fea0003800000 */
.L_x_235:
        /* <DEDUP_REMOVED lines=13> */
.L_x_238:
[----:B------:R-:W-:Y:S05]  /*a8d0*/  BSYNC B1 ;  /* 0x0000000000017941 */ /* 0x000fea0003800000 */
.L_x_237:
        /* <DEDUP_REMOVED lines=13> */
.L_x_240:
[----:B------:R-:W-:Y:S05]  /*a9b0*/  BSYNC B1 ;  /* 0x0000000000017941 */ /* 0x000fea0003800000 */
.L_x_239:
        /* <DEDUP_REMOVED lines=13> */
.L_x_242:
[----:B------:R-:W-:Y:S05]  /*aa90*/  BSYNC B1 ;  /* 0x0000000000017941 */ /* 0x000fea0003800000 */
.L_x_241:
        /* <DEDUP_REMOVED lines=13> */
.L_x_244:
[----:B------:R-:W-:Y:S05]  /*ab70*/  BSYNC B1 ;  /* 0x0000000000017941 */ /* 0x000fea0003800000 */
.L_x_243:
        /* <DEDUP_REMOVED lines=13> */
.L_x_246:
[----:B------:R-:W-:Y:S05]  /*ac50*/  BSYNC B1 ;  /* 0x0000000000017941 */ /* 0x000fea0003800000 */
.L_x_245:
        /* <DEDUP_REMOVED lines=13> */
.L_x_248:
[----:B------:R-:W-:Y:S05]  /*ad30*/  BSYNC B1 ;  /* 0x0000000000017941 */ /* 0x000fea0003800000 */
.L_x_247:
        /* <DEDUP_REMOVED lines=13> */
.L_x_250:
[----:B------:R-:W-:Y:S05]  /*ae10*/  BSYNC B1 ;  /* 0x0000000000017941 */ /* 0x000fea0003800000 */
.L_x_249:
        /* <DEDUP_REMOVED lines=13> */
.L_x_252:
[----:B------:R-:W-:Y:S05]  /*aef0*/  BSYNC B1 ;  /* 0x0000000000017941 */ /* 0x000fea0003800000 */
.L_x_251:
        /* <DEDUP_REMOVED lines=13> */
.L_x_254:
[----:B------:R-:W-:Y:S05]  /*afd0*/  BSYNC B1 ;  /* 0x0000000000017941 */ /* 0x000fea0003800000 */
.L_x_253:
        /* <DEDUP_REMOVED lines=13> */
.L_x_256:
[----:B------:R-:W-:Y:S05]  /*b0b0*/  BSYNC B1 ;  /* 0x0000000000017941 */ /* 0x000fea0003800000 */
.L_x_255:
        /* <DEDUP_REMOVED lines=13> */
.L_x_258:
[----:B------:R-:W-:Y:S05]  /*b190*/  BSYNC B1 ;  /* 0x0000000000017941 */ /* 0x000fea0003800000 */
.L_x_257:
        /* <DEDUP_REMOVED lines=13> */
.L_x_260:
[----:B------:R-:W-:Y:S05]  /*b270*/  BSYNC B1 ;  /* 0x0000000000017941 */ /* 0x000fea0003800000 */
.L_x_259:
        /* <DEDUP_REMOVED lines=13> */
.L_x_262:
[----:B------:R-:W-:Y:S05]  /*b350*/  BSYNC B1 ;  /* 0x0000000000017941 */ /* 0x000fea0003800000 */
.L_x_261:
        /* <DEDUP_REMOVED lines=13> */
.L_x_264:
[----:B------:R-:W-:Y:S05]  /*b430*/  BSYNC B1 ;  /* 0x0000000000017941 */ /* 0x000fea0003800000 */
.L_x_263:
        /* <DEDUP_REMOVED lines=13> */
.L_x_266:
[----:B------:R-:W-:Y:S05]  /*b510*/  BSYNC B1 ;  /* 0x0000000000017941 */ /* 0x000fea0003800000 */
.L_x_265:
        /* <DEDUP_REMOVED lines=13> */
.L_x_268:
[----:B------:R-:W-:Y:S05]  /*b5f0*/  BSYNC B1 ;  /* 0x0000000000017941 */ /* 0x000fea0003800000 */
.L_x_267:
        /* <DEDUP_REMOVED lines=13> */
.L_x_270:
[----:B------:R-:W-:Y:S05]  /*b6d0*/  BSYNC B1 ;  /* 0x0000000000017941 */ /* 0x000fea0003800000 */
.L_x_269:
        /* <DEDUP_REMOVED lines=13> */
.L_x_272:
[----:B------:R-:W-:Y:S05]  /*b7b0*/  BSYNC B1 ;  /* 0x0000000000017941 */ /* 0x000fea0003800000 */
.L_x_271:
        /* <DEDUP_REMOVED lines=13> */
.L_x_274:
[----:B------:R-:W-:Y:S05]  /*b890*/  BSYNC B1 ;  /* 0x0000000000017941 */ /* 0x000fea0003800000 */
.L_x_273:
        /* <DEDUP_REMOVED lines=13> */
.L_x_276:
[----:B------:R-:W-:Y:S05]  /*b970*/  BSYNC B1 ;  /* 0x0000000000017941 */ /* 0x000fea0003800000 */
.L_x_275:
        /* <DEDUP_REMOVED lines=13> */
.L_x_278:
[----:B------:R-:W-:Y:S05]  /*ba50*/  BSYNC B1 ;  /* 0x0000000000017941 */ /* 0x000fea0003800000 */
.L_x_277:
        /* <DEDUP_REMOVED lines=13> */
.L_x_280:
[----:B------:R-:W-:Y:S05]  /*bb30*/  BSYNC B1 ;  /* 0x0000000000017941 */ /* 0x000fea0003800000 */
.L_x_279:
        /* <DEDUP_REMOVED lines=13> */
.L_x_282:
[----:B------:R-:W-:Y:S05]  /*bc10*/  BSYNC B1 ;  /* 0x0000000000017941 */ /* 0x000fea0003800000 */
.L_x_281:
        /* <DEDUP_REMOVED lines=13> */
.L_x_284:
[----:B------:R-:W-:Y:S05]  /*bcf0*/  BSYNC B1 ;  /* 0x0000000000017941 */ /* 0x000fea0003800000 */
.L_x_283:
        /* <DEDUP_REMOVED lines=13> */
.L_x_286:
[----:B------:R-:W-:Y:S05]  /*bdd0*/  BSYNC B1 ;  /* 0x0000000000017941 */ /* 0x000fea0003800000 */
.L_x_285:
        /* <DEDUP_REMOVED lines=13> */
.L_x_288:
[----:B------:R-:W-:Y:S05]  /*beb0*/  BSYNC B1 ;  /* 0x0000000000017941 */ /* 0x000fea0003800000 */
.L_x_287:
[----:B------:R-:W-:Y:S05]  /*bec0*/  @P1 BRA `(.L_x_289) ;  /* 0x0000002000a41947 */ /* 0x000fea0003800000 */
[----:B------:R-:W2:Y:S01]  /*bed0*/  LDL.LU R2, [R1+0x74] ;  /* 0x0000740001027983 */ /* 0x000ea20000300800 */
[----:B-----5:R-:W-:-:S04]  /*bee0*/  LOP3.LUT R0, R0, 0xff, RZ, 0xc0, !PT ;  /* 0x000000ff00007812 */ /* 0x020fc800078ec0ff */
[----:B------:R-:W-:-:S05]  /*bef0*/  F2FP.F16.E4M3.UNPACK_B R0, R0 ;  /* 0x00000000ff00723e */ /* 0x000fca00020006ff */
[----:B------:R-:W-:-:S05]  /*bf00*/  HADD2.F32 R0, -RZ, R0.H0_H0 ;  /* 0x20000000ff007230 */ /* 0x000fca0000004100 */
[----:B------:R-:W-:-:S04]  /*bf10*/  FMUL R0, R0, UR19 ;  /* 0x0000001300007c20 */ /* 0x000fc80008400000 */
[----:B--2---:R-:W-:-:S05]  /*bf20*/  FFMA R0, R2, UR20, R0 ;  /* 0x0000001402007c23 */ /* 0x004fca0008000000 */
[----:B0-----:R-:W-:-:S05]  /*bf30*/  F2FP.SATFINITE.E4M3.F32.PACK_AB_MERGE_C R3, RZ, R0, RZ ;  /* 0x00000000ff03723e */ /* 0x001fca00048070ff */
[----:B------:R0:W-:Y:S01]  /*bf40*/  STG.E.U8 desc[UR16][R26.64+0xf9], R3 ;  /* 0x0000f9031a007986 */ /* 0x0001e2000c101110 */
[----:B------:R-:W-:Y:S05]  /*bf50*/  BRA `(.L_x_289) ;  /* 0x0000002000807947 */ /* 0x000fea0003800000 */
.L_x_32:
[----:B------:R-:W-:Y:S01]  /*bf60*/  ISETP.GE.AND P1, PT, R38, 0x1, PT ;  /* 0x000000012600780c */ /* 0x000fe20003f26270 */
[----:B------:R-:W-:Y:S01]  /*bf70*/  FMUL R226, R226, UR20 ;  /* 0x00000014e2e27c20 */ /* 0x000fe20008400000 */
[----:B------:R-:W2:Y:S01]  /*bf80*/  LDL.LU R227, [R1+0x10] ;  /* 0x0000100001e37983 */ /* 0x000ea20000300800 */
[----:B------:R-:W-:Y:S01]  /*bf90*/  ISETP.GE.AND P0, PT, R38, 0x9, PT ;  /* 0x000000092600780c */ /* 0x000fe20003f06270 */
[----:B------:R-:W-:Y:S01]  /*bfa0*/  FMUL R225, R225, UR20 ;  /* 0x00000014e1e17c20 */ /* 0x000fe20008400000 */
[C---:B------:R-:W-:Y:S02]  /*bfb0*/  ISETP.LT.OR P4, PT, R35.reuse, 0x1, !P1 ;  /* 0x000000012300780c */ /* 0x040fe40004f81670 */
[C---:B------:R-:W-:Y:S02]  /*bfc0*/  ISETP.LT.OR P5, PT, R35.reuse, 0x2, !P1 ;  /* 0x000000022300780c */ /* 0x040fe40004fa1670 */
[----:B------:R-:W-:Y:S02]  /*bfd0*/  F2FP.SATFINITE.E4M3.F32.PACK_AB_MERGE_C R29, RZ, R226, RZ ;  /* 0x000000e2ff1d723e */ /* 0x000fe400048070ff */
[C---:B------:R-:W-:Y:S01]  /*bfe0*/  ISETP.LT.OR P3, PT, R35.reuse, 0x1, !P0 ;  /* 0x000000012300780c */ /* 0x040fe20004761670 */
[----:B------:R-:W-:Y:S01]  /*bff0*/  FMUL R224, R224, UR20 ;  /* 0x00000014e0e07c20 */ /* 0x000fe20008400000 */
[----:B------:R-:W-:Y:S01]  /*c000*/  ISETP.LT.OR P6, PT, R35, 0xa, !P1 ;  /* 0x0000000a2300780c */ /* 0x000fe20004fc1670 */
[----:B------:R-:W-:Y:S01]  /*c010*/  FMUL R223, R223, UR20 ;  /* 0x00000014dfdf7c20 */ /* 0x000fe20008400000 */
[----:B------:R-:W-:Y:S01]  /*c020*/  F2FP.SATFINITE.E4M3.F32.PACK_AB_MERGE_C R225, RZ, R225, RZ ;  /* 0x000000e1ffe1723e */ /* 0x000fe200048070ff */
[----:B------:R-:W-:Y:S01]  /*c030*/  FMUL R221, R221, UR20 ;  /* 0x00000014dddd7c20 */ /* 0x000fe20008400000 */
[----:B------:R-:W-:Y:S01]  /*c040*/  FMUL R222, R222, UR20 ;  /* 0x00000014dede7c20 */ /* 0x000fe20008400000 */
[----:B------:R0:W-:Y:S01]  /*c050*/  @!P4 STG.E.U8 desc[UR16][R24.64], R29 ;  /* 0x0000001d1800c986 */ /* 0x0001e2000c101110 */
[----:B------:R-:W-:-:S02]  /*c060*/  ISETP.LT.OR P4, PT, R35, 0x2, !P0 ;  /* 0x000000022300780c */ /* 0x000fc40004781670 */
[----:B------:R-:W-:Y:S01]  /*c070*/  F2FP.SATFINITE.E4M3.F32.PACK_AB_MERGE_C R31, RZ, R224, RZ ;  /* 0x000000e0ff1f723e */ /* 0x000fe200048070ff */
[----:B------:R1:W-:Y:S01]  /*c080*/  @!P5 STG.E.U8 desc[UR16][R24.64+0x1], R225 ;  /* 0x000001e11800d986 */ /* 0x0003e2000c101110 */
[C---:B------:R-:W-:Y:S02]  /*c090*/  ISETP.LT.OR P5, PT, R35.reuse, 0x9, !P1 ;  /* 0x000000092300780c */ /* 0x040fe40004fa1670 */
[----:B------:R-:W-:Y:S01]  /*c0a0*/  F2FP.SATFINITE.E4M3.F32.PACK_AB_MERGE_C R223, RZ, R223, RZ ;  /* 0x000000dfffdf723e */ /* 0x000fe200048070ff */
[----:B------:R-:W-:Y:S01]  /*c0b0*/  FMUL R220, R220, UR20 ;  /* 0x00000014dcdc7c20 */ /* 0x000fe20008400000 */
[----:B------:R-:W-:Y:S01]  /*c0c0*/  F2FP.SATFINITE.E4M3.F32.PACK_AB_MERGE_C R221, RZ, R221, RZ ;  /* 0x000000ddffdd723e */ /* 0x000fe200048070ff */
[----:B------:R-:W-:Y:S01]  /*c0d0*/  @!P3 STG.E.U8 desc[UR16][R26.64], R31 ;  /* 0x0000001f1a00b986 */ /* 0x000fe2000c101110 */
[----:B------:R-:W-:-:S03]  /*c0e0*/  ISETP.LT.OR P3, PT, R35, 0x9, !P0 ;  /* 0x000000092300780c */ /* 0x000fc60004761670 */
[----:B------:R-:W-:Y:S01]  /*c0f0*/  @!P4 STG.E.U8 desc[UR16][R26.64+0x1], R223 ;  /* 0x000001df1a00c986 */ /* 0x000fe2000c101110 */
[----:B------:R-:W-:-:S03]  /*c100*/  ISETP.LT.OR P4, PT, R35, 0xa, !P0 ;  /* 0x0000000a2300780c */ /* 0x000fc60004781670 */
[----:B------:R-:W-:Y:S01]  /*c110*/  @!P6 STG.E.U8 desc[UR16][R24.64+0x9], R221 ;  /* 0x000009dd1800e986 */ /* 0x000fe2000c101110 */
[----:B------:R-:W-:Y:S01]  /*c120*/  ISETP.LT.OR P6, PT, R35, 0x12, !P1 ;  /* 0x000000122300780c */ /* 0x000fe20004fc1670 */
[----:B------:R-:W-:Y:S01]  /*c130*/  FMUL R219, R219, UR20 ;  /* 0x00000014dbdb7c20 */ /* 0x000fe20008400000 */
[----:B0-----:R-:W-:Y:S01]  /*c140*/  F2FP.SATFINITE.E4M3.F32.PACK_AB_MERGE_C R29, RZ, R222, RZ ;  /* 0x000000deff1d723e */ /* 0x001fe200048070ff */
[----:B------:R-:W-:Y:S01]  /*c150*/  FMUL R217, R217, UR20 ;  /* 0x00000014d9d97c20 */ /* 0x000fe20008400000 */
[----:B------:R-:W3:Y:S01]  /*c160*/  LDL.LU R226, [R1+0xc] ;  /* 0x00000c0001e27983 */ /* 0x000ee20000300800 */
[----:B------:R-:W-:Y:S02]  /*c170*/  F2FP.SATFINITE.E4M3.F32.PACK_AB_MERGE_C R33, RZ, R220, RZ ;  /* 0x000000dcff21723e */ /* 0x000fe400048070ff */
[----:B------:R-:W-:Y:S01]  /*c180*/  F2FP.SATFINITE.E4M3.F32.PACK_AB_MERGE_C R219, RZ, R219, RZ ;  /* 0x000000dbffdb723e */ /* 0x000fe200048070ff */
[----:B------:R0:W-:Y:S01]  /*c190*/  @!P5 STG.E.U8 desc[UR16][R24.64+0x8], R29 ;  /* 0x0000081d1800d986 */ /* 0x0001e2000c101110 */
[----:B------:R-:W-:-:S02]  /*c1a0*/  ISETP.LT.OR P5, PT, R35, 0x11, !P1 ;  /* 0x000000112300780c */ /* 0x000fc40004fa1670 */
[----:B------:R-:W-:Y:S01]  /*c1b0*/  F2FP.SATFINITE.E4M3.F32.PACK_AB_MERGE_C R217, RZ, R217, RZ ;  /* 0x000000d9ffd9723e */ /* 0x000fe200048070ff */
[----:B-1----:R-:W4:Y:S01]  /*c1c0*/  LDL.LU R225, [R1+0x8] ;  /* 0x0000080001e17983 */ /* 0x002f220000300800 */
[----:B------:R-:W-:-:S03]  /*c1d0*/  FMUL R218, R218, UR20 ;  /* 0x00000014dada7c20 */ /* 0x000fc60008400000 */
[----:B------:R-:W3:Y:S04]  /*c1e0*/  LDL.LU R224, [R1+0x4] ;  /* 0x0000040001e07983 */ /* 0x000ee80000300800 */
[----:B------:R-:W4:Y:S01]  /*c1f0*/  LDL.LU R222, [R1] ;  /* 0x0000000001de7983 */ /* 0x000f220000300800 */
[----:B0-----:R-:W-:Y:S01]  /*c200*/  F2FP.SATFINITE.E4M3.F32.PACK_AB_MERGE_C R29, RZ, R218, RZ ;  /* 0x000000daff1d723e */ /* 0x001fe200048070ff */
[----:B------:R-:W-:Y:S01]  /*c210*/  FMUL R216, R216, UR20 ;  /* 0x00000014d8d87c20 */ /* 0x000fe20008400000 */
[----:B------:R-:W-:Y:S01]  /*c220*/  FMUL R215, R215, UR20 ;  /* 0x00000014d7d77c20 */ /* 0x000fe20008400000 */
[----:B------:R0:W-:Y:S01]  /*c230*/  @!P3 STG.E.U8 desc[UR16][R26.64+0x8], R33 ;  /* 0x000008211a00b986 */ /* 0x0001e2000c101110 */
[----:B------:R-:W-:Y:S01]  /*c240*/  ISETP.LT.OR P3, PT, R35, 0x11, !P0 ;  /* 0x000000112300780c */ /* 0x000fe20004761670 */
[----:B------:R-:W-:Y:S01]  /*c250*/  FMUL R213, R213, UR20 ;  /* 0x00000014d5d57c20 */ /* 0x000fe20008400000 */
[----:B------:R-:W-:Y:S01]  /*c260*/  F2FP.SATFINITE.E4M3.F32.PACK_AB_MERGE_C R31, RZ, R216, RZ ;  /* 0x000000d8ff1f723e */ /* 0x000fe200048070ff */
[----:B------:R-:W-:Y:S01]  /*c270*/  @!P4 STG.E.U8 desc[UR16][R26.64+0x9], R219 ;  /* 0x000009db1a00c986 */ /* 0x000fe2000c101110 */
[C---:B------:R-:W-:Y:S01]  /*c280*/  ISETP.LT.OR P4, PT, R35.reuse, 0x12, !P0 ;  /* 0x000000122300780c */ /* 0x040fe20004781670 */
[----:B------:R-:W-:Y:S01]  /*c290*/  FMUL R214, R214, UR20 ;  /* 0x00000014d6d67c20 */ /* 0x000fe20008400000 */
[----:B------:R-:W-:Y:S01]  /*c2a0*/  F2FP.SATFINITE.E4M3.F32.PACK_AB_MERGE_C R215, RZ, R215, RZ ;  /* 0x000000d7ffd7723e */ /* 0x000fe200048070ff */
[----:B------:R-:W-:Y:S01]  /*c2b0*/  @!P6 STG.E.U8 desc[UR16][R24.64+0x11], R217 ;  /* 0x000011d91800e986 */ /* 0x000fe2000c101110 */
[C---:B------:R-:W-:Y:S01]  /*c2c0*/  ISETP.LT.OR P6, PT, R35.reuse, 0x1a, !P1 ;  /* 0x0000001a2300780c */ /* 0x040fe20004fc1670 */
[----:B------:R-:W-:Y:S01]  /*c2d0*/  FMUL R212, R212, UR20 ;  /* 0x00000014d4d47c20 */ /* 0x000fe20008400000 */
[----:B------:R-:W-:Y:S01]  /*c2e0*/  F2FP.SATFINITE.E4M3.F32.PACK_AB_MERGE_C R213, RZ, R213, RZ ;  /* 0x000000d5ffd5723e */ /* 0x000fe200048070ff */
[----:B------:R1:W-:Y:S01]  /*c2f0*/  @!P5 STG.E.U8 desc[UR16][R24.64+0x10], R29 ;  /* 0x0000101d1800d986 */ /* 0x0003e2000c101110 */
[----:B------:R-:W-:Y:S01]  /*c300*/  ISETP.LT.OR P5, PT, R35, 0x19, !P1 ;  /* 0x000000192300780c */ /* 0x000fe20004fa1670 */
[----:B------:R-:W-:Y:S01]  /*c310*/  FMUL R211, R211, UR20 ;  /* 0x00000014d3d37c20 */ /* 0x000fe20008400000 */
[----:B------:R-:W-:Y:S01]  /*c320*/  FMUL R209, R209, UR20 ;  /* 0x00000014d1d17c20 */ /* 0x000fe20008400000 */
[----:B------:R1:W-:Y:S01]  /*c330*/  @!P3 STG.E.U8 desc[UR16][R26.64+0x10], R31 ;  /* 0x0000101f1a00b986 */ /* 0x0003e2000c101110 */
[C---:B------:R-:W-:Y:S01]  /*c340*/  ISETP.LT.OR P3, PT, R35.reuse, 0x19, !P0 ;  /* 0x000000192300780c */ /* 0x040fe20004761670 */
[----:B------:R-:W-:Y:S01]  /*c350*/  FMUL R210, R210, UR20 ;  /* 0x00000014d2d27c20 */ /* 0x000fe20008400000 */
[----:B0-----:R-:W-:Y:S01]  /*c360*/  F2FP.SATFINITE.E4M3.F32.PACK_AB_MERGE_C R33, RZ, R212, RZ ;  /* 0x000000d4ff21723e */ /* 0x001fe200048070ff */
[----:B------:R-:W-:Y:S01]  /*c370*/  @!P4 STG.E.U8 desc[UR16][R26.64+0x11], R215 ;  /* 0x000011d71a00c986 */ /* 0x000fe2000c101110 */
[C---:B------:R-:W-:Y:S01]  /*c380*/  ISETP.LT.OR P4, PT, R35.reuse, 0x1a, !P0 ;  /* 0x0000001a2300780c */ /* 0x040fe20004781670 */
[----:B------:R-:W-:Y:S01]  /*c390*/  FMUL R208, R208, UR20 ;  /* 0x00000014d0d07c20 */ /* 0x000fe20008400000 */
[----:B------:R-:W-:Y:S01]  /*c3a0*/  F2FP.SATFINITE.E4M3.F32.PACK_AB_MERGE_C R211, RZ, R211, RZ ;  /* 0x000000d3ffd3723e */ /* 0x000fe200048070ff */
[----:B------:R-:W-:Y:S01]  /*c3b0*/  @!P6 STG.E.U8 desc[UR16][R24.64+0x19], R213 ;  /* 0x000019d51800e986 */ /* 0x000fe2000c101110 */
[----:B------:R-:W-:Y:S01]  /*c3c0*/  ISETP.LT.OR P6, PT, R35, 0x22, !P1 ;  /* 0x000000222300780c */ /* 0x000fe20004fc1670 */
[----:B------:R-:W-:Y:S01]  /*c3d0*/  FMUL R207, R207, UR20 ;  /* 0x00000014cfcf7c20 */ /* 0x000fe20008400000 */
[----:B-1----:R-:W-:Y:S01]  /*c3e0*/  F2FP.SATFINITE.E4M3.F32.PACK_AB_MERGE_C R29, RZ, R214, RZ ;  /* 0x000000d6ff1d723e */ /* 0x002fe200048070ff */
[----:B------:R-:W-:Y:S01]  /*c3f0*/  FMUL R205, R205, UR20 ;  /* 0x00000014cdcd7c20 */ /* 0x000fe20008400000 */
[----:B------:R-:W-:Y:S01]  /*c400*/  F2FP.SATFINITE.E4M3.F32.PACK_AB_MERGE_C R209, RZ, R209, RZ ;  /* 0x000000d1ffd1723e */ /* 0x000fe200048070ff */
[----:B------:R-:W-:Y:S01]  /*c410*/  FMUL R206, R206, UR20 ;  /* 0x00000014cece7c20 */ /* 0x000fe20008400000 */
[----:B------:R-:W-:Y:S01]  /*c420*/  F2FP.SATFINITE.E4M3.F32.PACK_AB_MERGE_C R31, RZ, R208, RZ ;  /* 0x000000d0ff1f723e */ /* 0x000fe200048070ff */
[----:B------:R0:W-:Y:S01]  /*c430*/  @!P5 STG.E.U8 desc[UR16][R24.64+0x18], R29 ;  /* 0x0000181d1800d986 */ /* 0x0001e2000c101110 */
[C---:B------:R-:W-:Y:S01]  /*c440*/  ISETP.LT.OR P5, PT, R35.reuse, 0x21, !P1 ;  /* 0x000000212300780c */ /* 0x040fe20004fa1670 */
[----:B------:R-:W-:Y:S01]  /*c450*/  FMUL R204, R204, UR20 ;  /* 0x00000014cccc7c20 */ /* 0x000fe20008400000 */
[----:B------:R-:W-:Y:S01]  /*c460*/  F2FP.SATFINITE.E4M3.F32.PACK_AB_MERGE_C R207, RZ, R207, RZ ;  /* 0x000000cfffcf723e */ /* 0x000fe200048070ff */
[----:B------:R1:W-:Y:S01]  /*c470*/  @!P3 STG.E.U8 desc[UR16][R26.64+0x18], R33 ;  /* 0x000018211a00b986 */ /* 0x0003e2000c101110 */
[----:B------:R-:W-:Y:S01]  /*c480*/  ISETP.LT.OR P3, PT, R35, 0x21, !P0 ;  /* 0x000000212300780c */ /* 0x000fe20004761670 */
[----:B------:R-:W-:Y:S01]  /*c490*/  FMUL R203, R203, UR20 ;  /* 0x00000014cbcb7c20 */ /* 0x000fe20008400000 */
[----:B------:R-:W-:Y:S01]  /*c4a0*/  F2FP.SATFINITE.E4M3.F32.PACK_AB_MERGE_C R205, RZ, R205, RZ ;  /* 0x000000cdffcd723e */ /* 0x000fe200048070ff */
[----:B------:R-:W-:Y:S01]  /*c4b0*/  @!P4 STG.E.U8 desc[UR16][R26.64+0x19], R211 ;  /* 0x000019d31a00c986 */ /* 0x000fe2000c101110 */
[----:B------:R-:W-:Y:S01]  /*c4c0*/  ISETP.LT.OR P4, PT, R35, 0x22, !P0 ;  /* 0x000000222300780c */ /* 0x000fe20004781670 */
[----:B------:R-:W-:Y:S01]  /*c4d0*/  FMUL R201, R201, UR20 ;  /* 0x00000014c9c97c20 */ /* 0x000fe20008400000 */
[----:B------:R-:W-:Y:S01]  /*c4e0*/  F2FP.SATFINITE.E4M3.F32.PACK_AB_MERGE_C R203, RZ, R203, RZ ;  /* 0x000000cbffcb723e */ /* 0x000fe200048070ff */
[----:B------:R-:W-:Y:S01]  /*c4f0*/  @!P6 STG.E.U8 desc[UR16][R24.64+0x21], R209 ;  /* 0x000021d11800e986 */ /* 0x000fe2000c101110 */
[----:B------:R-:W-:Y:S01]  /*c500*/  ISETP.LT.OR P6, PT, R35, 0x2a, !P1 ;  /* 0x0000002a2300780c */ /* 0x000fe20004fc1670 */
[----:B------:R-:W-:Y:S01]  /*c510*/  FMUL R202, R202, UR20 ;  /* 0x00000014caca7c20 */ /* 0x000fe20008400000 */
[----:B0-----:R-:W-:Y:S01]  /*c520*/  F2FP.SATFINITE.E4M3.F32.PACK_AB_MERGE_C R29, RZ, R210, RZ ;  /* 0x000000d2ff1d723e */ /* 0x001fe200048070ff */
[----:B------:R-:W-:Y:S01]  /*c530*/  FMUL R200, R200, UR20 ;  /* 0x00000014c8c87c20 */ /* 0x000fe20008400000 */
[----:B-1----:R-:W-:Y:S01]  /*c540*/  F2FP.SATFINITE.E4M3.F32.PACK_AB_MERGE_C R33, RZ, R204, RZ ;  /* 0x000000ccff21723e */ /* 0x002fe200048070ff */
[----:B------:R-:W-:Y:S01]  /*c550*/  FMUL R199, R199, UR20 ;  /* 0x00000014c7c77c20 */ /* 0x000fe20008400000 */
[----:B------:R-:W-:Y:S01]  /*c560*/  F2FP.SATFINITE.E4M3.F32.PACK_AB_MERGE_C R201, RZ, R201, RZ ;  /* 0x000000c9ffc9723e */ /* 0x000fe200048070ff */
[----:B------:R0:W-:Y:S01]  /*c570*/  @!P5 STG.E.U8 desc[UR16][R24.64+0x20], R29 ;  /* 0x0000201d1800d986 */ /* 0x0001e2000c101110 */
[----:B------:R-:W-:Y:S01]  /*c580*/  ISETP.LT.OR P5, PT, R35, 0x29, !P1 ;  /* 0x000000292300780c */ /* 0x000fe20004fa1670 */
[----:B------:R-:W-:Y:S01]  /*c590*/  FMUL R197, R197, UR20 ;  /* 0x00000014c5c57c20 */ /* 0x000fe20008400000 */
[----:B------:R-:W-:Y:S01]  /*c5a0*/  F2FP.SATFINITE.E4M3.F32.PACK_AB_MERGE_C R199, RZ, R199, RZ ;  /* 0x000000c7ffc7723e */ /* 0x000fe200048070ff */
[----:B------:R1:W-:Y:S01]  /*c5b0*/  @!P3 STG.E.U8 desc[UR16][R26.64+0x20], R31 ;  /* 0x0000201f1a00b986 */ /* 0x0003e2000c101110 */
[C---:B------:R-:W-:Y:S01]  /*c5c0*/  ISETP.LT.OR P3, PT, R35.reuse, 0x29, !P0 ;  /* 0x000000292300780c */ /* 0x040fe20004761670 */
[----:B------:R-:W-:Y:S01]  /*c5d0*/  FMUL R198, R198, UR20 ;  /* 0x00000014c6c67c20 */ /* 0x000fe20008400000 */
[----:B------:R-:W-:Y:S01]  /*c5e0*/  F2FP.SATFINITE.E4M3.F32.PACK_AB_MERGE_C R197, RZ, R197, RZ ;  /* 0x000000c5ffc5723e */ /* 0x000fe200048070ff */
[----:B------:R-:W-:Y:S01]  /*c5f0*/  @!P4 STG.E.U8 desc[UR16][R26.64+0x21], R207 ;  /* 0x000021cf1a00c986 */ /* 0x000fe2000c101110 */
[----:B------:R-:W-:Y:S01]  /*c600*/  ISETP.LT.OR P4, PT, R35, 0x2a, !P0 ;  /* 0x0000002a2300780c */ /* 0x000fe20004781670 */
[----:B------:R-:W-:Y:S01]  /*c610*/  FMUL R196, R196, UR20 ;  /* 0x00000014c4c47c20 */ /* 0x000fe20008400000 */
[----:B------:R-:W-:Y:S01]  /*c620*/  FMUL R195, R195, UR20 ;  /* 0x00000014c3c37c20 */ /* 0x000fe20008400000 */
        /* <DEDUP_REMOVED lines=27> */
[----:B------:R-:W-:Y:S01]  /*c7e0*/  FMUL R186, R186, UR20 ;  /* 0x00000014baba7c20 */ /* 0x000fe20008400000 */
        /* <DEDUP_REMOVED lines=156> */
[----:B-----5:R-:W-:Y:S01]  /*d1b0*/  FMUL R0, R0, UR20 ;  /* 0x0000001400007c20 */ /* 0x020fe20008400000 */
[----:B-1----:R-:W-:Y:S01]  /*d1c0*/  F2FP.SATFINITE.E4M3.F32.PACK_AB_MERGE_C R33, RZ, R164, RZ ;  /* 0x000000a4ff21723e */ /* 0x002fe200048070ff */
        /* <DEDUP_REMOVED lines=9> */
[----:B------:R-:W-:Y:S01]  /*d260*/  FMUL R4, R4, UR20 ;  /* 0x0000001404047c20 */ /* 0x000fe20008400000 */
[----:B------:R-:W-:Y:S01]  /*d270*/  @!P4 STG.E.U8 desc[UR16][R26.64+0x71], R167 ;  /* 0x000071a71a00c986 */ /* 0x000fe2000c101110 */
[----:B------:R-:W-:-:S03]  /*d280*/  ISETP.LT.OR P4, PT, R35, 0x7a, !P0 ;  /* 0x0000007a2300780c */ /* 0x000fc60004781670 */
[----:B------:R-:W-:Y:S01]  /*d290*/  @!P6 STG.E.U8 desc[UR16][R24.64+0x79], R165 ;  /* 0x000079a51800e986 */ /* 0x000fe2000c101110 */
[----:B------:R-:W-:Y:S02]  /*d2a0*/  ISETP.LT.OR P6, PT, R35, 0x82, !P1 ;  /* 0x000000822300780c */ /* 0x000fe40004fc1670 */
[----:B0-----:R-:W-:Y:S01]  /*d2b0*/  F2FP.SATFINITE.E4M3.F32.PACK_AB_MERGE_C R29, RZ, R166, RZ ;  /* 0x000000a6ff1d723e */ /* 0x001fe200048070ff */
[----:B------:R-:W3:Y:S01]  /*d2c0*/  LDL.LU R220, [R1+0x14] ;  /* 0x0000140001dc7983 */ /* 0x000ee20000300800 */
[----:B-1----:R-:W-:-:S03]  /*d2d0*/  F2FP.SATFINITE.E4M3.F32.PACK_AB_MERGE_C R31, RZ, R160, RZ ;  /* 0x000000a0ff1f723e */ /* 0x002fc600048070ff */
[----:B------:R0:W-:Y:S01]  /*d2e0*/  @!P5 STG.E.U8 desc[UR16][R24.64+0x78], R29 ;  /* 0x0000781d1800d986 */ /* 0x0001e2000c101110 */
[----:B------:R-:W-:-:S03]  /*d2f0*/  ISETP.LT.OR P5, PT, R35, 0x81, !P1 ;  /* 0x000000812300780c */ /* 0x000fc60004fa1670 */
[----:B------:R1:W-:Y:S01]  /*d300*/  @!P3 STG.E.U8 desc[UR16][R26.64+0x78], R33 ;  /* 0x000078211a00b986 */ /* 0x0003e2000c101110 */
[----:B------:R-:W-:-:S03]  /*d310*/  ISETP.LT.OR P3, PT, R35, 0x81, !P0 ;  /* 0x000000812300780c */ /* 0x000fc60004761670 */
        /* <DEDUP_REMOVED lines=26> */
[----:B0-----:R-:W-:Y:S02]  /*d4c0*/  F2FP.SATFINITE.E4M3.F32.PACK_AB_MERGE_C R29, RZ, R154, RZ ;  /* 0x0000009aff1d723e */ /* 0x001fe400048070ff */
[----:B-1----:R-:W-:-:S03]  /*d4d0*/  F2FP.SATFINITE.E4M3.F32.PACK_AB_MERGE_C R33, RZ, R20, RZ ;  /* 0x00000014ff21723e */ /* 0x002fc600048070ff */
[----:B------:R0:W-:Y:S01]  /*d4e0*/  @!P5 STG.E.U8 desc[UR16][R24.64+0x90], R29 ;  /* 0x0000901d1800d986 */ /* 0x0001e2000c101110 */
[----:B------:R-:W-:-:S03]  /*d4f0*/  ISETP.LT.OR P5, PT, R35, 0x99, !P1 ;  /* 0x000000992300780c */ /* 0x000fc60004fa1670 */
[----:B------:R-:W-:Y:S01]  /*d500*/  @!P3 STG.E.U8 desc[UR16][R26.64+0x90], R31 ;  /* 0x0000901f1a00b986 */ /* 0x000fe2000c101110 */
[----:B------:R-:W-:-:S03]  /*d510*/  ISETP.LT.OR P3, PT, R35, 0x99, !P0 ;  /* 0x000000992300780c */ /* 0x000fc60004761670 */
[----:B------:R1:W-:Y:S01]  /*d520*/  @!P4 STG.E.U8 desc[UR16][R26.64+0x91], R23 ;  /* 0x000091171a00c986 */ /* 0x0003e2000c101110 */
[----:B------:R-:W-:-:S03]  /*d530*/  ISETP.LT.OR P4, PT, R35, 0x9a, !P0 ;  /* 0x0000009a2300780c */ /* 0x000fc60004781670 */
[----:B------:R2:W-:Y:S01]  /*d540*/  @!P6 STG.E.U8 desc[UR16][R24.64+0x99], R21 ;  /* 0x000099151800e986 */ /* 0x0005e2000c101110 */
[----:B------:R-:W-:Y:S02]  /*d550*/  ISETP.LT.OR P6, PT, R35, 0xa2, !P1 ;  /* 0x000000a22300780c */ /* 0x000fe40004fc1670 */
[----:B0-----:R-:W-:-:S05]  /*d560*/  F2FP.SATFINITE.E4M3.F32.PACK_AB_MERGE_C R29, RZ, R22, RZ ;  /* 0x00000016ff1d723e */ /* 0x001fca00048070ff */
[----:B------:R-:W-:Y:S01]  /*d570*/  @!P5 STG.E.U8 desc[UR16][R24.64+0x98], R29 ;  /* 0x0000981d1800d986 */ /* 0x000fe2000c101110 */
[C---:B------:R-:W-:Y:S02]  /*d580*/  ISETP.LT.OR P5, PT, R35.reuse, 0xa1, !P1 ;  /* 0x000000a12300780c */ /* 0x040fe40004fa1670 */
[----:B-1----:R-:W-:Y:S01]  /*d590*/  F2FP.SATFINITE.E4M3.F32.PACK_AB_MERGE_C R23, RZ, R18, RZ ;  /* 0x00000012ff17723e */ /* 0x002fe200048070ff */
[----:B------:R-:W-:Y:S01]  /*d5a0*/  @!P3 STG.E.U8 desc[UR16][R26.64+0x98], R33 ;  /* 0x000098211a00b986 */ /* 0x000fe2000c101110 */
[C---:B------:R-:W-:Y:S02]  /*d5b0*/  ISETP.LT.OR P3, PT, R35.reuse, 0xa1, !P0 ;  /* 0x000000a12300780c */ /* 0x040fe40004761670 */
[----:B--2---:R-:W-:Y:S01]  /*d5c0*/  F2FP.SATFINITE.E4M3.F32.PACK_AB_MERGE_C R21, RZ, R16, RZ ;  /* 0x00000010ff15723e */ /* 0x004fe200048070ff */
[----:B------:R0:W-:Y:S01]  /*d5d0*/  @!P4 STG.E.U8 desc[UR16][R26.64+0x99], R19 ;  /* 0x000099131a00c986 */ /* 0x0001e2000c101110 */
[----:B------:R-:W-:-:S03]  /*d5e0*/  ISETP.LT.OR P4, PT, R35, 0xa2, !P0 ;  /* 0x000000a22300780c */ /* 0x000fc60004781670 */
[----:B------:R1:W-:Y:S01]  /*d5f0*/  @!P6 STG.E.U8 desc[UR16][R24.64+0xa1], R17 ;  /* 0x0000a1111800e986 */ /* 0x0003e2000c101110 */
[----:B------:R-:W-:-:S03]  /*d600*/  ISETP.LT.OR P6, PT, R35, 0xaa, !P1 ;  /* 0x000000aa2300780c */ /* 0x000fc60004fc1670 */
[----:B------:R-:W-:Y:S01]  /*d610*/  @!P5 STG.E.U8 desc[UR16][R24.64+0xa0], R23 ;  /* 0x0000a0171800d986 */ /* 0x000fe2000c101110 */
[----:B------:R-:W-:-:S03]  /*d620*/  ISETP.LT.OR P5, PT, R35, 0xa9, !P1 ;  /* 0x000000a92300780c */ /* 0x000fc60004fa1670 */
[----:B------:R-:W-:Y:S01]  /*d630*/  @!P3 STG.E.U8 desc[UR16][R26.64+0xa0], R21 ;  /* 0x0000a0151a00b986 */ /* 0x000fe2000c101110 */
[C---:B------:R-:W-:Y:S02]  /*d640*/  ISETP.LT.OR P3, PT, R35.reuse, 0xa9, !P0 ;  /* 0x000000a92300780c */ /* 0x040fe40004761670 */
[----:B0-----:R-:W-:Y:S01]  /*d650*/  F2FP.SATFINITE.E4M3.F32.PACK_AB_MERGE_C R19, RZ, R14, RZ ;  /* 0x0000000eff13723e */ /* 0x001fe200048070ff */
[----:B------:R0:W-:Y:S01]  /*d660*/  @!P4 STG.E.U8 desc[UR16][R26.64+0xa1], R15 ;  /* 0x0000a10f1a00c986 */ /* 0x0001e2000c101110 */
[C---:B------:R-:W-:Y:S02]  /*d670*/  ISETP.LT.OR P4, PT, R35.reuse, 0xaa, !P0 ;  /* 0x000000aa2300780c */ /* 0x040fe40004781670 */
[----:B-1----:R-:W-:Y:S01]  /*d680*/  F2FP.SATFINITE.E4M3.F32.PACK_AB_MERGE_C R17, RZ, R12, RZ ;  /* 0x0000000cff11723e */ /* 0x002fe200048070ff */
        /* <DEDUP_REMOVED lines=15> */
[----:B0-----:R-:W-:Y:S02]  /*d780*/  F2FP.SATFINITE.E4M3.F32.PACK_AB_MERGE_C R11, RZ, R6, RZ ;  /* 0x00000006ff0b723e */ /* 0x001fe400048070ff */
[C---:B------:R-:W-:Y:S01]  /*d790*/  ISETP.LT.OR P3, PT, R35.reuse, 0xb9, !P0 ;  /* 0x000000b92300780c */ /* 0x040fe20004761670 */
[----:B------:R0:W-:Y:S01]  /*d7a0*/  @!P4 STG.E.U8 desc[UR16][R26.64+0xb1], R7 ;  /* 0x0000b1071a00c986 */ /* 0x0001e2000c101110 */
[----:B-1----:R-:W-:Y:S02]  /*d7b0*/  F2FP.SATFINITE.E4M3.F32.PACK_AB_MERGE_C R9, RZ, R4, RZ ;  /* 0x00000004ff09723e */ /* 0x002fe400048070ff */
[----:B------:R-:W-:Y:S01]  /*d7c0*/  ISETP.LT.OR P4, PT, R35, 0xba, !P0 ;  /* 0x000000ba2300780c */ /* 0x000fe20004781670 */
[----:B------:R1:W-:Y:S04]  /*d7d0*/  @!P6 STG.E.U8 desc[UR16][R24.64+0xb9], R5 ;  /* 0x0000b9051800e986 */ /* 0x0003e8000c101110 */
[----:B------:R2:W-:Y:S01]  /*d7e0*/  @!P5 STG.E.U8 desc[UR16][R24.64+0xb8], R11 ;  /* 0x0000b80b1800d986 */ /* 0x0005e2000c101110 */
[----:B------:R-:W-:Y:S01]  /*d7f0*/  FMUL R4, R227, UR20 ;  /* 0x00000014e3047c20 */ /* 0x000fe20008400000 */
[----:B------:R-:W-:-:S02]  /*d800*/  ISETP.LT.OR P5, PT, R35, 0xc1, !P1 ;  /* 0x000000c12300780c */ /* 0x000fc40004fa1670 */
[----:B0-----:R-:W-:Y:S02]  /*d810*/  F2FP.SATFINITE.E4M3.F32.PACK_AB_MERGE_C R7, RZ, R3, RZ ;  /* 0x00000003ff07723e */ /* 0x001fe400048070ff */
[----:B-1----:R-:W-:Y:S01]  /*d820*/  F2FP.SATFINITE.E4M3.F32.PACK_AB_MERGE_C R5, RZ, R0, RZ ;  /* 0x00000000ff05723e */ /* 0x002fe200048070ff */
[----:B----4-:R-:W-:Y:S01]  /*d830*/  FMUL R0, R222, UR20 ;  /* 0x00000014de007c20 */ /* 0x010fe20008400000 */
[----:B------:R-:W-:Y:S01]  /*d840*/  ISETP.LT.OR P6, PT, R35, 0xc2, !P1 ;  /* 0x000000c22300780c */ /* 0x000fe20004fc1670 */
[----:B------:R-:W4:Y:S01]  /*d850*/  LDL.LU R222, [R1+0x20] ;  /* 0x0000200001de7983 */ /* 0x000f220000300800 */
[----:B--2---:R-:W-:Y:S02]  /*d860*/  F2FP.SATFINITE.E4M3.F32.PACK_AB_MERGE_C R11, RZ, R2, RZ ;  /* 0x00000002ff0b723e */ /* 0x004fe400048070ff */
[----:B------:R-:W-:Y:S01]  /*d870*/  F2FP.SATFINITE.E4M3.F32.PACK_AB_MERGE_C R13, RZ, R0, RZ ;  /* 0x00000000ff0d723e */ /* 0x000fe200048070ff */
[----:B---3--:R-:W-:Y:S01]  /*d880*/  FMUL R0, R224, UR20 ;  /* 0x00000014e0007c20 */ /* 0x008fe20008400000 */
[----:B------:R-:W-:Y:S01]  /*d890*/  FMUL R2, R225, UR20 ;  /* 0x00000014e1027c20 */ /* 0x000fe20008400000 */
[----:B------:R-:W2:Y:S04]  /*d8a0*/  LDL.LU R224, [R1+0x24] ;  /* 0x0000240001e07983 */ /* 0x000ea80000300800 */
[----:B------:R-:W3:Y:S01]  /*d8b0*/  LDL.LU R225, [R1+0x28] ;  /* 0x0000280001e17983 */ /* 0x000ee20000300800 */
[----:B------:R-:W-:-:S03]  /*d8c0*/  FMUL R3, R226, UR20 ;  /* 0x00000014e2037c20 */ /* 0x000fc60008400000 */
[----:B------:R-:W3:Y:S04]  /*d8d0*/  LDL.LU R226, [R1+0x2c] ;  /* 0x00002c0001e27983 */ /* 0x000ee80000300800 */
[----:B------:R-:W3:Y:S04]  /*d8e0*/  LDL.LU R227, [R1+0x30] ;  /* 0x0000300001e37983 */ /* 0x000ee80000300800 */
[----:B------:R-:W-:Y:S01]  /*d8f0*/  @!P3 STG.E.U8 desc[UR16][R26.64+0xb8], R9 ;  /* 0x0000b8091a00b986 */ /* 0x000fe2000c101110 */
[----:B------:R-:W-:-:S03]  /*d900*/  ISETP.LT.OR P3, PT, R35, 0xc1, !P0 ;  /* 0x000000c12300780c */ /* 0x000fc60004761670 */
[----:B------:R0:W-:Y:S01]  /*d910*/  @!P4 STG.E.U8 desc[UR16][R26.64+0xb9], R7 ;  /* 0x0000b9071a00c986 */ /* 0x0001e2000c101110 */
[----:B------:R-:W-:-:S03]  /*d920*/  ISETP.LT.OR P4, PT, R35, 0xc2, !P0 ;  /* 0x000000c22300780c */ /* 0x000fc60004781670 */
[----:B------:R-:W-:Y:S01]  /*d930*/  @!P5 STG.E.U8 desc[UR16][R24.64+0xc0], R11 ;  /* 0x0000c00b1800d986 */ /* 0x000fe2000c101110 */
[----:B------:R-:W-:-:S03]  /*d940*/  ISETP.LT.OR P5, PT, R35, 0xc9, !P1 ;  /* 0x000000c92300780c */ /* 0x000fc60004fa1670 */
[----:B------:R1:W-:Y:S01]  /*d950*/  @!P6 STG.E.U8 desc[UR16][R24.64+0xc1], R5 ;  /* 0x0000c1051800e986 */ /* 0x0003e2000c101110 */
[----:B0-----:R-:W-:-:S03]  /*d960*/  F2FP.SATFINITE.E4M3.F32.PACK_AB_MERGE_C R7, RZ, R0, RZ ;  /* 0x00000000ff07723e */ /* 0x001fc600048070ff */
[----:B------:R-:W-:Y:S01]  /*d970*/  @!P3 STG.E.U8 desc[UR16][R26.64+0xc0], R13 ;  /* 0x0000c00d1a00b986 */ /* 0x000fe2000c101110 */
[C---:B------:R-:W-:Y:S02]  /*d980*/  ISETP.LT.OR P6, PT, R35.reuse, 0xca, !P1 ;  /* 0x000000ca2300780c */ /* 0x040fe40004fc1670 */
[----:B-1----:R-:W-:Y:S01]  /*d990*/  F2FP.SATFINITE.E4M3.F32.PACK_AB_MERGE_C R5, RZ, R2, RZ ;  /* 0x00000002ff05723e */ /* 0x002fe200048070ff */
[----:B------:R0:W-:Y:S01]  /*d9a0*/  @!P4 STG.E.U8 desc[UR16][R26.64+0xc1], R7 ;  /* 0x0000c1071a00c986 */ /* 0x0001e2000c101110 */
[C---:B------:R-:W-:Y:S02]  /*d9b0*/  ISETP.LT.OR P3, PT, R35.reuse, 0xc9, !P0 ;  /* 0x000000c92300780c */ /* 0x040fe40004761670 */
[C---:B------:R-:W-:Y:S01]  /*d9c0*/  ISETP.LT.OR P4, PT, R35.reuse, 0xca, !P0 ;  /* 0x000000ca2300780c */ /* 0x040fe20004781670 */
[----:B------:R1:W-:Y:S01]  /*d9d0*/  @!P5 STG.E.U8 desc[UR16][R24.64+0xc8], R5 ;  /* 0x0000c8051800d986 */ /* 0x0003e2000c101110 */
[----:B------:R-:W-:Y:S02]  /*d9e0*/  ISETP.LT.OR P5, PT, R35, 0xd1, !P1 ;  /* 0x000000d12300780c */ /* 0x000fe40004fa1670 */
[----:B------:R-:W-:-:S02]  /*d9f0*/  F2FP.SATFINITE.E4M3.F32.PACK_AB_MERGE_C R9, RZ, R3, RZ ;  /* 0x00000003ff09723e */ /* 0x000fc400048070ff */
[----:B------:R-:W-:-:S03]  /*da00*/  F2FP.SATFINITE.E4M3.F32.PACK_AB_MERGE_C R11, RZ, R4, RZ ;  /* 0x00000004ff0b723e */ /* 0x000fc600048070ff */
[----:B------:R1:W-:Y:S04]  /*da10*/  @!P6 STG.E.U8 desc[UR16][R24.64+0xc9], R9 ;  /* 0x0000c9091800e986 */ /* 0x0003e8000c101110 */
[----:B------:R-:W-:Y:S01]  /*da20*/  @!P3 STG.E.U8 desc[UR16][R26.64+0xc8], R11 ;  /* 0x0000c80b1a00b986 */ /* 0x000fe2000c101110 */
[----:B------:R-:W-:-:S03]  /*da30*/  FMUL R0, R220, UR20 ;  /* 0x00000014dc007c20 */ /* 0x000fc60008400000 */
[----:B------:R-:W3:Y:S02]  /*da40*/  LDL.LU R220, [R1+0x34] ;  /* 0x0000340001dc7983 */ /* 0x000ee40000300800 */
[----:B0-----:R-:W-:Y:S01]  /*da50*/  F2FP.SATFINITE.E4M3.F32.PACK_AB_MERGE_C R7, RZ, R0, RZ ;  /* 0x00000000ff07723e */ /* 0x001fe200048070ff */
[----:B------:R-:W-:Y:S02]  /*da60*/  FMUL R2, R221, UR20 ;  /* 0x00000014dd027c20 */ /* 0x000fe40008400000 */
[----:B------:R-:W3:Y:S03]  /*da70*/  LDL.LU R221, [R1+0x38] ;  /* 0x0000380001dd7983 */ /* 0x000ee60000300800 */
[----:B-1----:R-:W-:Y:S01]  /*da80*/  F2FP.SATFINITE.E4M3.F32.PACK_AB_MERGE_C R5, RZ, R2, RZ ;  /* 0x00000002ff05723e */ /* 0x002fe200048070ff */
[----:B------:R-:W-:Y:S04]  /*da90*/  @!P4 STG.E.U8 desc[UR16][R26.64+0xc9], R7 ;  /* 0x0000c9071a00c986 */ /* 0x000fe8000c101110 */
[----:B------:R0:W-:Y:S01]  /*daa0*/  @!P5 STG.E.U8 desc[UR16][R24.64+0xd0], R5 ;  /* 0x0000d0051800d986 */ /* 0x0001e2000c101110 */
[----:B------:R-:W-:-:S03]  /*dab0*/  FMUL R3, R223, UR20 ;  /* 0x00000014df037c20 */ /* 0x000fc60008400000 */
[----:B------:R-:W3:Y:S02]  /*dac0*/  LDL.LU R223, [R1+0x3c] ;  /* 0x00003c0001df7983 */ /* 0x000ee40000300800 */
[----:B------:R-:W-:Y:S01]  /*dad0*/  F2FP.SATFINITE.E4M3.F32.PACK_AB_MERGE_C R9, RZ, R3, RZ ;  /* 0x00000003ff09723e */ /* 0x000fe200048070ff */
[----:B----4-:R-:W-:Y:S02]  /*dae0*/  FMUL R0, R222, UR20 ;  /* 0x00000014de007c20 */ /* 0x010fe40008400000 */
[----:B------:R-:W4:Y:S03]  /*daf0*/  LDL.LU R222, [R1+0x40] ;  /* 0x0000400001de7983 */ /* 0x000f260000300800 */
[----:B------:R-:W-:Y:S01]  /*db00*/  F2FP.SATFINITE.E4M3.F32.PACK_AB_MERGE_C R13, RZ, R0, RZ ;  /* 0x00000000ff0d723e */ /* 0x000fe200048070ff */
[----:B--2---:R-:W-:Y:S02]  /*db10*/  FMUL R2, R224, UR20 ;  /* 0x00000014e0027c20 */ /* 0x004fe40008400000 */
[----:B------:R-:W2:Y:S01]  /*db20*/  LDL.LU R224, [R1+0x44] ;  /* 0x0000440001e07983 */ /* 0x000ea20000300800 */
[----:B---3--:R-:W-:-:S03]  /*db30*/  FMUL R0, R225, UR20 ;  /* 0x00000014e1007c20 */ /* 0x008fc60008400000 */
[----:B------:R-:W3:Y:S01]  /*db40*/  LDL.LU R225, [R1+0x48] ;  /* 0x0000480001e17983 */ /* 0x000ee20000300800 */
[----:B------:R-:W-:Y:S01]  /*db50*/  FMUL R3, R226, UR20 ;  /* 0x00000014e2037c20 */ /* 0x000fe20008400000 */
[----:B0-----:R-:W-:Y:S02]  /*db60*/  F2FP.SATFINITE.E4M3.F32.PACK_AB_MERGE_C R5, RZ, R0, RZ ;  /* 0x00000000ff05723e */ /* 0x001fe400048070ff */
[----:B------:R-:W3:Y:S01]  /*db70*/  LDL.LU R226, [R1+0x4c] ;  /* 0x00004c0001e27983 */ /* 0x000ee20000300800 */
[----:B------:R-:W-:-:S03]  /*db80*/  FMUL R0, R227, UR20 ;  /* 0x00000014e3007c20 */ /* 0x000fc60008400000 */
[----:B------:R-:W3:Y:S01]  /*db90*/  LDL.LU R227, [R1+0x50] ;  /* 0x0000500001e37983 */ /* 0x000ee20000300800 */
[C---:B------:R-:W-:Y:S02]  /*dba0*/  ISETP.LT.OR P6, PT, R35.reuse, 0xd2, !P1 ;  /* 0x000000d22300780c */ /* 0x040fe40004fc1670 */
[C---:B------:R-:W-:Y:S01]  /*dbb0*/  ISETP.LT.OR P4, PT, R35.reuse, 0xd2, !P0 ;  /* 0x000000d22300780c */ /* 0x040fe20004781670 */
[----:B------:R-:W3:Y:S01]  /*dbc0*/  LDL.LU R218, [R1+0x54] ;  /* 0x0000540001da7983 */ /* 0x000ee20000300800 */
[C---:B------:R-:W-:Y:S02]  /*dbd0*/  ISETP.LT.OR P3, PT, R35.reuse, 0xd1, !P0 ;  /* 0x000000d12300780c */ /* 0x040fe40004761670 */
[----:B------:R-:W-:Y:S02]  /*dbe0*/  ISETP.LT.OR P5, PT, R35, 0xd9, !P1 ;  /* 0x000000d92300780c */ /* 0x000fe40004fa1670 */
[----:B------:R-:W-:Y:S02]  /*dbf0*/  F2FP.SATFINITE.E4M3.F32.PACK_AB_MERGE_C R7, RZ, R2, RZ ;  /* 0x00000002ff07723e */ /* 0x000fe400048070ff */
[----:B------:R-:W-:-:S03]  /*dc00*/  F2FP.SATFINITE.E4M3.F32.PACK_AB_MERGE_C R11, RZ, R0, RZ ;  /* 0x00000000ff0b723e */ /* 0x000fc600048070ff */
[----:B------:R0:W-:Y:S01]  /*dc10*/  @!P6 STG.E.U8 desc[UR16][R24.64+0xd1], R9 ;  /* 0x0000d1091800e986 */ /* 0x0001e2000c101110 */
[----:B------:R-:W-:-:S03]  /*dc20*/  ISETP.LT.OR P6, PT, R35, 0xda, !P1 ;  /* 0x000000da2300780c */ /* 0x000fc60004fc1670 */
[----:B------:R-:W-:Y:S01]  /*dc30*/  @!P4 STG.E.U8 desc[UR16][R26.64+0xd1], R7 ;  /* 0x0000d1071a00c986 */ /* 0x000fe2000c101110 */
[----:B------:R-:W-:-:S03]  /*dc40*/  ISETP.LT.OR P4, PT, R35, 0xda, !P0 ;  /* 0x000000da2300780c */ /* 0x000fc60004781670 */
[----:B------:R-:W-:Y:S01]  /*dc50*/  @!P3 STG.E.U8 desc[UR16][R26.64+0xd0], R13 ;  /* 0x0000d00d1a00b986 */ /* 0x000fe2000c101110 */
[----:B0-----:R-:W-:-:S03]  /*dc60*/  F2FP.SATFINITE.E4M3.F32.PACK_AB_MERGE_C R9, RZ, R3, RZ ;  /* 0x00000003ff09723e */ /* 0x001fc600048070ff */
[----:B------:R0:W-:Y:S04]  /*dc70*/  @!P5 STG.E.U8 desc[UR16][R24.64+0xd8], R5 ;  /* 0x0000d8051800d986 */ /* 0x0001e8000c101110 */
[----:B------:R1:W-:Y:S01]  /*dc80*/  @!P6 STG.E.U8 desc[UR16][R24.64+0xd9], R9 ;  /* 0x0000d9091800e986 */ /* 0x0003e2000c101110 */
[----:B------:R-:W-:-:S03]  /*dc90*/  FMUL R0, R220, UR20 ;  /* 0x00000014dc007c20 */ /* 0x000fc60008400000 */
[----:B------:R-:W3:Y:S02]  /*dca0*/  LDL.LU R220, [R1+0x58] ;  /* 0x0000580001dc7983 */ /* 0x000ee40000300800 */
[----:B0-----:R-:W-:Y:S01]  /*dcb0*/  F2FP.SATFINITE.E4M3.F32.PACK_AB_MERGE_C R5, RZ, R0, RZ ;  /* 0x00000000ff05723e */ /* 0x001fe200048070ff */
[----:B------:R-:W-:Y:S02]  /*dcc0*/  FMUL R2, R221, UR20 ;  /* 0x00000014dd027c20 */ /* 0x000fe40008400000 */
[----:B------:R-:W3:Y:S03]  /*dcd0*/  LDL.LU R221, [R1+0x5c] ;  /* 0x00005c0001dd7983 */ /* 0x000ee60000300800 */
[----:B------:R-:W-:Y:S01]  /*dce0*/  F2FP.SATFINITE.E4M3.F32.PACK_AB_MERGE_C R7, RZ, R2, RZ ;  /* 0x00000002ff07723e */ /* 0x000fe200048070ff */
[----:B------:R0:W-:Y:S01]  /*dcf0*/  @!P4 STG.E.U8 desc[UR16][R26.64+0xd9], R5 ;  /* 0x0000d9051a00c986 */ /* 0x0001e2000c101110 */
[----:B------:R-:W-:-:S03]  /*dd00*/  FMUL R3, R223, UR20 ;  /* 0x00000014df037c20 */ /* 0x000fc60008400000 */
[----:B------:R-:W3:Y:S02]  /*dd10*/  LDL.LU R223, [R1+0x60] ;  /* 0x0000600001df7983 */ /* 0x000ee40000300800 */
[----:B-1----:R-:W-:Y:S01]  /*dd20*/  F2FP.SATFINITE.E4M3.F32.PACK_AB_MERGE_C R9, RZ, R3, RZ ;  /* 0x00000003ff09723e */ /* 0x002fe200048070ff */
[----:B----4-:R-:W-:Y:S02]  /*dd30*/  FMUL R4, R222, UR20 ;  /* 0x00000014de047c20 */ /* 0x010fe40008400000 */
[----:B------:R-:W4:Y:S01]  /*dd40*/  LDL.LU R222, [R1+0x64] ;  /* 0x0000640001de7983 */ /* 0x000f220000300800 */
[----:B--2---:R-:W-:-:S03]  /*dd50*/  FMUL R0, R224, UR20 ;  /* 0x00000014e0007c20 */ /* 0x004fc60008400000 */
[----:B------:R-:W2:Y:S01]  /*dd60*/  LDL.LU R224, [R1+0x68] ;  /* 0x0000680001e07983 */ /* 0x000ea20000300800 */
[----:B---3--:R-:W-:Y:S01]  /*dd70*/  FMUL R2, R225, UR20 ;  /* 0x00000014e1027c20 */ /* 0x008fe20008400000 */
[----:B0-----:R-:W-:Y:S02]  /*dd80*/  F2FP.SATFINITE.E4M3.F32.PACK_AB_MERGE_C R5, RZ, R0, RZ ;  /* 0x00000000ff05723e */ /* 0x001fe400048070ff */
[----:B------:R-:W3:Y:S01]  /*dd90*/  LDL.LU R225, [R1+0x6c] ;  /* 0x00006c0001e17983 */ /* 0x000ee20000300800 */
[----:B------:R-:W-:-:S03]  /*dda0*/  FMUL R3, R226, UR20 ;  /* 0x00000014e2037c20 */ /* 0x000fc60008400000 */
[----:B------:R-:W3:Y:S01]  /*ddb0*/  LDL.LU R226, [R1+0x70] ;  /* 0x0000700001e27983 */ /* 0x000ee20000300800 */
[----:B------:R-:W-:-:S03]  /*ddc0*/  FMUL R0, R227, UR20 ;  /* 0x00000014e3007c20 */ /* 0x000fc60008400000 */
[----:B------:R-:W3:Y:S01]  /*ddd0*/  LDL.LU R227, [R1+0x74] ;  /* 0x0000740001e37983 */ /* 0x000ee20000300800 */
[C---:B------:R-:W-:Y:S02]  /*dde0*/  ISETP.LT.OR P3, PT, R35.reuse, 0xd9, !P0 ;  /* 0x000000d92300780c */ /* 0x040fe40004761670 */
[C---:B------:R-:W-:Y:S02]  /*ddf0*/  ISETP.LT.OR P5, PT, R35.reuse, 0xe1, !P1 ;  /* 0x000000e12300780c */ /* 0x040fe40004fa1670 */
[C---:B------:R-:W-:Y:S02]  /*de00*/  ISETP.LT.OR P6, PT, R35.reuse, 0xe2, !P1 ;  /* 0x000000e22300780c */ /* 0x040fe40004fc1670 */
[----:B------:R-:W-:-:S07]  /*de10*/  ISETP.LT.OR P4, PT, R35, 0xe2, !P0 ;  /* 0x000000e22300780c */ /* 0x000fce0004781670 */
[----:B------:R-:W-:Y:S01]  /*de20*/  @!P3 STG.E.U8 desc[UR16][R26.64+0xd8], R11 ;  /* 0x0000d80b1a00b986 */ /* 0x000fe2000c101110 */
[----:B------:R-:W-:-:S03]  /*de30*/  ISETP.LT.OR P3, PT, R35, 0xe1, !P0 ;  /* 0x000000e12300780c */ /* 0x000fc60004761670 */
[----:B------:R0:W-:Y:S01]  /*de40*/  @!P5 STG.E.U8 desc[UR16][R24.64+0xe0], R7 ;  /* 0x0000e0071800d986 */ /* 0x0001e2000c101110 */
[----:B------:R-:W-:-:S03]  /*de50*/  ISETP.LT.OR P5, PT, R35, 0xe9, !P1 ;  /* 0x000000e92300780c */ /* 0x000fc60004fa1670 */
[----:B------:R1:W-:Y:S01]  /*de60*/  @!P6 STG.E.U8 desc[UR16][R24.64+0xe1], R9 ;  /* 0x0000e1091800e986 */ /* 0x0003e2000c101110 */
[----:B------:R-:W-:Y:S02]  /*de70*/  ISETP.LT.OR P6, PT, R35, 0xea, !P1 ;  /* 0x000000ea2300780c */ /* 0x000fe40004fc1670 */
[----:B------:R-:W-:Y:S01]  /*de80*/  F2FP.SATFINITE.E4M3.F32.PACK_AB_MERGE_C R13, RZ, R4, RZ ;  /* 0x00000004ff0d723e */ /* 0x000fe200048070ff */
[----:B------:R1:W-:Y:S01]  /*de90*/  @!P4 STG.E.U8 desc[UR16][R26.64+0xe1], R5 ;  /* 0x0000e1051a00c986 */ /* 0x0003e2000c101110 */
[----:B0-----:R-:W-:-:S03]  /*dea0*/  F2FP.SATFINITE.E4M3.F32.PACK_AB_MERGE_C R7, RZ, R2, RZ ;  /* 0x00000002ff07723e */ /* 0x001fc600048070ff */
[----:B------:R-:W-:Y:S01]  /*deb0*/  @!P3 STG.E.U8 desc[UR16][R26.64+0xe0], R13 ;  /* 0x0000e00d1a00b986 */ /* 0x000fe2000c101110 */
[----:B-1----:R-:W-:-:S03]  /*dec0*/  F2FP.SATFINITE.E4M3.F32.PACK_AB_MERGE_C R9, RZ, R3, RZ ;  /* 0x00000003ff09723e */ /* 0x002fc600048070ff */
[----:B------:R0:W-:Y:S01]  /*ded0*/  @!P5 STG.E.U8 desc[UR16][R24.64+0xe8], R7 ;  /* 0x0000e8071800d986 */ /* 0x0001e2000c101110 */
[C---:B------:R-:W-:Y:S02]  /*dee0*/  ISETP.LT.OR P3, PT, R35.reuse, 0xe9, !P0 ;  /* 0x000000e92300780c */ /* 0x040fe40004761670 */
[C---:B------:R-:W-:Y:S01]  /*def0*/  ISETP.LT.OR P4, PT, R35.reuse, 0xea, !P0 ;  /* 0x000000ea2300780c */ /* 0x040fe20004781670 */
[----:B------:R1:W-:Y:S01]  /*df00*/  @!P6 STG.E.U8 desc[UR16][R24.64+0xe9], R9 ;  /* 0x0000e9091800e986 */ /* 0x0003e2000c101110 */
[C---:B------:R-:W-:Y:S01]  /*df10*/  ISETP.LT.OR P5, PT, R35.reuse, 0xf1, !P1 ;  /* 0x000000f12300780c */ /* 0x040fe20004fa1670 */
[----:B------:R-:W-:Y:S01]  /*df20*/  FMUL R2, R218, UR20 ;  /* 0x00000014da027c20 */ /* 0x000fe20008400000 */
[----:B------:R-:W-:Y:S02]  /*df30*/  ISETP.LT.OR P6, PT, R35, 0xf2, !P1 ;  /* 0x000000f22300780c */ /* 0x000fe40004fc1670 */
[----:B------:R-:W-:Y:S02]  /*df40*/  F2FP.SATFINITE.E4M3.F32.PACK_AB_MERGE_C R11, RZ, R0, RZ ;  /* 0x00000000ff0b723e */ /* 0x000fe400048070ff */
[----:B------:R-:W-:-:S03]  /*df50*/  F2FP.SATFINITE.E4M3.F32.PACK_AB_MERGE_C R5, RZ, R2, RZ ;  /* 0x00000002ff05723e */ /* 0x000fc600048070ff */
[----:B------:R-:W-:Y:S01]  /*df60*/  @!P3 STG.E.U8 desc[UR16][R26.64+0xe8], R11 ;  /* 0x0000e80b1a00b986 */ /* 0x000fe2000c101110 */
[----:B------:R-:W-:-:S03]  /*df70*/  ISETP.LT.OR P3, PT, R35, 0xf1, !P0 ;  /* 0x000000f12300780c */ /* 0x000fc60004761670 */
[----:B------:R-:W-:Y:S01]  /*df80*/  @!P4 STG.E.U8 desc[UR16][R26.64+0xe9], R5 ;  /* 0x0000e9051a00c986 */ /* 0x000fe2000c101110 */
[C---:B------:R-:W-:Y:S02]  /*df90*/  ISETP.LT.OR P4, PT, R35.reuse, 0xf9, !P1 ;  /* 0x000000f92300780c */ /* 0x040fe40004f81670 */
[----:B------:R-:W-:Y:S01]  /*dfa0*/  ISETP.LT.OR P1, PT, R35, 0xfa, !P1 ;  /* 0x000000fa2300780c */ /* 0x000fe20004f21670 */
[----:B------:R-:W-:-:S05]  /*dfb0*/  FMUL R0, R220, UR20 ;  /* 0x00000014dc007c20 */ /* 0x000fca0008400000 */
[----:B0-----:R-:W-:-:S05]  /*dfc0*/  F2FP.SATFINITE.E4M3.F32.PACK_AB_MERGE_C R7, RZ, R0, RZ ;  /* 0x00000000ff07723e */ /* 0x001fca00048070ff */
[----:B------:R0:W-:Y:S01]  /*dfd0*/  @!P5 STG.E.U8 desc[UR16][R24.64+0xf0], R7 ;  /* 0x0000f0071800d986 */ /* 0x0001e2000c101110 */
[----:B------:R-:W-:-:S05]  /*dfe0*/  FMUL R3, R221, UR20 ;  /* 0x00000014dd037c20 */ /* 0x000fca0008400000 */
[----:B-1----:R-:W-:Y:S02]  /*dff0*/  F2FP.SATFINITE.E4M3.F32.PACK_AB_MERGE_C R9, RZ, R3, RZ ;  /* 0x00000003ff09723e */ /* 0x002fe400048070ff */
[----:B------:R-:W-:-:S03]  /*e000*/  ISETP.LT.OR P5, PT, R35, 0xf2, !P0 ;  /* 0x000000f22300780c */ /* 0x000fc600047a1670 */
[----:B------:R1:W-:Y:S01]  /*e010*/  @!P6 STG.E.U8 desc[UR16][R24.64+0xf1], R9 ;  /* 0x0000f1091800e986 */ /* 0x0003e2000c101110 */
[C---:B------:R-:W-:Y:S02]  /*e020*/  ISETP.LT.OR P6, PT, R35.reuse, 0xf9, !P0 ;  /* 0x000000f92300780c */ /* 0x040fe400047c1670 */
[----:B------:R-:W-:Y:S01]  /*e030*/  ISETP.LT.OR P0, PT, R35, 0xfa, !P0 ;  /* 0x000000fa2300780c */ /* 0x000fe20004701670 */
[----:B------:R-:W-:-:S05]  /*e040*/  FMUL R0, R223, UR20 ;  /* 0x00000014df007c20 */ /* 0x000fca0008400000 */
[----:B------:R-:W-:-:S05]  /*e050*/  F2FP.SATFINITE.E4M3.F32.PACK_AB_MERGE_C R13, RZ, R0, RZ ;  /* 0x00000000ff0d723e */ /* 0x000fca00048070ff */
[----:B------:R0:W-:Y:S01]  /*e060*/  @!P3 STG.E.U8 desc[UR16][R26.64+0xf0], R13 ;  /* 0x0000f00d1a00b986 */ /* 0x0001e2000c101110 */
[----:B----4-:R-:W-:Y:S01]  /*e070*/  FMUL R0, R222, UR20 ;  /* 0x00000014de007c20 */ /* 0x010fe20008400000 */
[----:B--2---:R-:W-:Y:S01]  /*e080*/  FMUL R2, R224, UR20 ;  /* 0x00000014e0027c20 */ /* 0x004fe20008400000 */
[----:B---3--:R-:W-:-:S03]  /*e090*/  FMUL R3, R225, UR20 ;  /* 0x00000014e1037c20 */ /* 0x008fc60008400000 */
[----:B0-----:R-:W-:Y:S01]  /*e0a0*/  F2FP.SATFINITE.E4M3.F32.PACK_AB_MERGE_C R7, RZ, R0, RZ ;  /* 0x00000000ff07723e */ /* 0x001fe200048070ff */
[----:B------:R-:W-:Y:S01]  /*e0b0*/  FMUL R4, R226, UR20 ;  /* 0x00000014e2047c20 */ /* 0x000fe20008400000 */
[----:B------:R-:W-:Y:S01]  /*e0c0*/  FMUL R5, R227, UR20 ;  /* 0x00000014e3057c20 */ /* 0x000fe20008400000 */
[----:B-1----:R-:W-:Y:S02]  /*e0d0*/  F2FP.SATFINITE.E4M3.F32.PACK_AB_MERGE_C R9, RZ, R2, RZ ;  /* 0x00000002ff09723e */ /* 0x002fe400048070ff */
[----:B------:R-:W-:Y:S02]  /*e0e0*/  F2FP.SATFINITE.E4M3.F32.PACK_AB_MERGE_C R3, RZ, R3, RZ ;  /* 0x00000003ff03723e */ /* 0x000fe400048070ff */
[----:B------:R-:W-:Y:S02]  /*e0f0*/  F2FP.SATFINITE.E4M3.F32.PACK_AB_MERGE_C R11, RZ, R4, RZ ;  /* 0x00000004ff0b723e */ /* 0x000fe400048070ff */
[----:B------:R-:W-:Y:S01]  /*e100*/  F2FP.SATFINITE.E4M3.F32.PACK_AB_MERGE_C R5, RZ, R5, RZ ;  /* 0x00000005ff05723e */ /* 0x000fe200048070ff */
[----:B------:R0:W-:Y:S04]  /*e110*/  @!P5 STG.E.U8 desc[UR16][R26.64+0xf1], R7 ;  /* 0x0000f1071a00d986 */ /* 0x0001e8000c101110 */
[----:B------:R0:W-:Y:S04]  /*e120*/  @!P4 STG.E.U8 desc[UR16][R24.64+0xf8], R9 ;  /* 0x0000f8091800c986 */ /* 0x0001e8000c101110 */
[----:B------:R0:W-:Y:S04]  /*e130*/  @!P1 STG.E.U8 desc[UR16][R24.64+0xf9], R3 ;  /* 0x0000f90318009986 */ /* 0x0001e8000c101110 */
[----:B------:R0:W-:Y:S04]  /*e140*/  @!P6 STG.E.U8 desc[UR16][R26.64+0xf8], R11 ;  /* 0x0000f80b1a00e986 */ /* 0x0001e8000c101110 */
[----:B------:R0:W-:Y:S02]  /*e150*/  @!P0 STG.E.U8 desc[UR16][R26.64+0xf9], R5 ;  /* 0x0000f9051a008986 */ /* 0x0001e4000c101110 */
.L_x_289:
[----:B------:R-:W-:Y:S05]  /*e160*/  BSYNC B0 ;  /* 0x0000000000007941 */ /* 0x000fea0003800000 */
.L_x_31:
[----:B0-----:R-:W2:Y:S04]  /*e170*/  LDL.LU R3, [R1+0x78] ;  /* 0x0000780001037983 */ /* 0x001ea80000300800 */
[----:B-----5:R-:W2:Y:S01]  /*e180*/  LDL.LU R2, [R1+0x7c] ;  /* 0x00007c0001027983 */ /* 0x020ea20000300800 */
[----:B------:R-:W-:Y:S01]  /*e190*/  ULDC UR6, c[0x0][0xc] ;  /* 0x0000030000067ab9 */ /* 0x000fe20000000800 */
[----:B------:R-:W-:Y:S01]  /*e1a0*/  ULDC UR7, c[0x0][0x10] ;  /* 0x0000040000077ab9 */ /* 0x000fe20000000800 */
[----:B------:R-:W2:Y:S01]  /*e1b0*/  LDC R5, c[0x0][0x14] ;  /* 0x00000500ff057b82 */ /* 0x000ea20000000800 */
[----:B------:R-:W-:Y:S01]  /*e1c0*/  UIMAD.WIDE.U32 UR6, UR6, UR7, URZ ;  /* 0x00000007060672a5 */ /* 0x000fe2000f8e003f */
[----:B------:R-:W-:Y:S01]  /*e1d0*/  PRMT R0, RZ, 0x7610, R0 ;  /* 0x00007610ff007816 */ /* 0x000fe20000000000 */
[----:B------:R-:W-:-:S04]  /*e1e0*/  UMOV UR22, 0xffffffff ;  /* 0xffffffff00167882 */ /* 0x000fc80000000000 */
[----:B--2---:R-:W-:-:S04]  /*e1f0*/  IMAD.WIDE.U32 R2, R5, UR6, R2 ;  /* 0x0000000605027c25 */ /* 0x004fc8000f8e0002 */
[----:B------:R-:W-:Y:S01]  /*e200*/  IMAD R5, R5, UR7, RZ ;  /* 0x0000000705057c24 */ /* 0x000fe2000f8e02ff */
[----:B------:R-:W-:Y:S01]  /*e210*/  ULDC.64 UR6, c[0x0][0x650] ;  /* 0x0001940000067ab9 */ /* 0x000fe20000000a00 */
[----:B------:R-:W-:Y:S01]  /*e220*/  IMAD.MOV.U32 R19, RZ, RZ, R2 ;  /* 0x000000ffff137224 */ /* 0x000fe200078e0002 */
[----:B------:R-:W-:Y:S01]  /*e230*/  ISETP.GE.U32.AND P0, PT, R2, UR6, PT ;  /* 0x0000000602007c0c */ /* 0x000fe2000bf06070 */
[----:B------:R-:W-:Y:S02]  /*e240*/  IMAD.IADD R22, R3, 0x1, R5 ;  /* 0x0000000103167824 */ /* 0x000fe400078e0205 */
[----:B------:R-:W-:-:S03]  /*e250*/  IMAD.MOV.U32 R2, RZ, RZ, -0x1 ;  /* 0xffffffffff027424 */ /* 0x000fc600078e00ff */
[----:B------:R0:W-:Y:S01]  /*e260*/  STL [R1+0x78], R22 ;  /* 0x0000781601007387 */ /* 0x0001e20000100800 */
[----:B------:R-:W-:-:S03]  /*e270*/  ISETP.GE.U32.AND.EX P0, PT, R22, UR7, PT, P0 ;  /* 0x0000000716007c0c */ /* 0x000fc6000bf06100 */
[----:B------:R0:W-:Y:S04]  /*e280*/  STL [R1+0x7c], R19 ;  /* 0x00007c1301007387 */ /* 0x0001e80000100800 */
[----:B------:R0:W-:Y:S06]  /*e290*/  STL [R1+0x80], R2 ;  /* 0x0000800201007387 */ /* 0x0001ec0000100800 */
[----:B------:R-:W-:Y:S05]  /*e2a0*/  @P0 BRA `(.L_x_290) ;  /* 0x00000004006c0947 */ /* 0x000fea0003800000 */
[----:B------:R-:W2:Y:S01]  /*e2b0*/  S2R R14, SR_CTAID.X ;  /* 0x00000000000e7919 */ /* 0x000ea20000002500 */
[----:B------:R-:W5:Y:S01]  /*e2c0*/  LDC.64 R8, c[0x0][0x628] ;  /* 0x00018a00ff087b82 */ /* 0x000f620000000a00 */
[----:B------:R-:W-:Y:S01]  /*e2d0*/  ULDC UR6, c[0x0][0x150] ;  /* 0x0000540000067ab9 */ /* 0x000fe20000000800 */
[----:B------:R-:W-:Y:S01]  /*e2e0*/  IMAD.MOV.U32 R6, RZ, RZ, R19 ;  /* 0x000000ffff067224 */ /* 0x000fe200078e0013 */
[----:B------:R-:W0:Y:S01]  /*e2f0*/  S2R R16, SR_CTAID.Y ;  /* 0x0000000000107919 */ /* 0x000e220000002600 */
[----:B------:R-:W-:-:S04]  /*e300*/  IMAD.MOV.U32 R7, RZ, RZ, R22 ;  /* 0x000000ffff077224 */ /* 0x000fc800078e0016 */
[----:B------:R-:W0:Y:S08]  /*e310*/  LDC R17, c[0x0][0x144] ;  /* 0x00005100ff117b82 */ /* 0x000e300000000800 */
[----:B------:R-:W0:Y:S08]  /*e320*/  LDC R10, c[0x0][0x630] ;  /* 0x00018c00ff0a7b82 */ /* 0x000e300000000800 */
[----:B------:R-:W0:Y:S01]  /*e330*/  LDC.64 R12, c[0x0][0x620] ;  /* 0x00018800ff0c7b82 */ /* 0x000e220000000a00 */
[----:B-----5:R-:W-:-:S04]  /*e340*/  ISETP.NE.U32.AND P0, PT, R8, RZ, PT ;  /* 0x000000ff0800720c */ /* 0x020fc80003f05070 */
[----:B------:R-:W-:Y:S02]  /*e350*/  ISETP.NE.AND.EX P0, PT, R9, RZ, PT, P0 ;  /* 0x000000ff0900720c */ /* 0x000fe40003f05300 */
[----:B--2---:R-:W-:-:S05]  /*e360*/  I2FP.F32.U32 R0, R14 ;  /* 0x0000000e00007245 */ /* 0x004fca0000201000 */
[----:B------:R-:W-:-:S04]  /*e370*/  FMUL R0, R0, UR6 ;  /* 0x0000000600007c20 */ /* 0x000fc80008400000 */
[----:B------:R2:W0:Y:S02]  /*e380*/  F2I.U32.TRUNC.NTZ R15, R0 ;  /* 0x00000000000f7305 */ /* 0x000424000020f000 */
[----:B------:R-:W-:Y:S05]  /*e390*/  @!P0 BRA `(.L_x_291) ;  /* 0x0000000000288947 */ /* 0x000fea0003800000 */
[----:B--2---:R-:W2:Y:S02]  /*e3a0*/  LDC R0, c[0x0][0x634] ;  /* 0x00018d00ff007b82 */ /* 0x004ea40000000800 */
[----:B--2---:R-:W-:-:S05]  /*e3b0*/  IADD3 R7, P0, R19, R0, RZ ;  /* 0x0000000013077210 */ /* 0x004fca0007f1e0ff */
[----:B------:R-:W-:-:S04]  /*e3c0*/  IMAD.X R11, RZ, RZ, R22, P0 ;  /* 0x000000ffff0b7224 */ /* 0x000fc800000e0616 */
[----:B0-----:R-:W-:-:S04]  /*e3d0*/  IMAD.WIDE.U32 R2, R11, R8, RZ ;  /* 0x000000080b027225 */ /* 0x001fc800078e00ff */
[----:B------:R-:W-:-:S04]  /*e3e0*/  IMAD.WIDE.U32 R4, P0, R7, R9, R2 ;  /* 0x0000000907047225 */ /* 0x000fc80007800002 */
[----:B------:R-:W-:-:S04]  /*e3f0*/  IMAD.WIDE.U32 R2, R7, R8, RZ ;  /* 0x0000000807027225 */ /* 0x000fc800078e00ff */
[----:B------:R-:W-:Y:S01]  /*e400*/  IMAD.X R7, RZ, RZ, RZ, P0 ;  /* 0x000000ffff077224 */ /* 0x000fe200000e06ff */
[----:B------:R-:W-:Y:S01]  /*e410*/  IADD3 RZ, P0, R3, R4, RZ ;  /* 0x0000000403ff7210 */ /* 0x000fe20007f1e0ff */
[----:B------:R-:W-:-:S04]  /*e420*/  IMAD.MOV.U32 R6, RZ, RZ, R5 ;  /* 0x000000ffff067224 */ /* 0x000fc800078e0005 */
[----:B------:R-:W-:-:S08]  /*e430*/  IMAD.WIDE.U32.X R6, R11, R9, R6, P0 ;  /* 0x000000090b067225 */ /* 0x000fd000000e0406 */
.L_x_291:
[-CC-:B0-----:R-:W-:Y:S01]  /*e440*/  SHF.R.U64 R24, R6, R10.reuse, R7.reuse ;  /* 0x0000000a06187219 */ /* 0x181fe20000001207 */
[----:B------:R-:W0:Y:S01]  /*e450*/  LDC.64 R20, c[0x0][0x640] ;  /* 0x00019000ff147b82 */ /* 0x000e220000000a00 */
[----:B--2---:R-:W-:Y:S01]  /*e460*/  SHF.R.U32.HI R0, RZ, R10, R7 ;  /* 0x0000000aff007219 */ /* 0x004fe20000011607 */
[----:B------:R-:W-:Y:S01]  /*e470*/  IMAD.MOV.U32 R2, RZ, RZ, R19 ;  /* 0x000000ffff027224 */ /* 0x000fe200078e0013 */
[----:B------:R-:W-:Y:S01]  /*e480*/  IADD3 R5, P0, RZ, -R24, RZ ;  /* 0x80000018ff057210 */ /* 0x000fe20007f1e0ff */
[----:B------:R-:W-:Y:S01]  /*e490*/  IMAD.MOV R15, RZ, RZ, -R15 ;  /* 0x000000ffff0f7224 */ /* 0x000fe200078e0a0f */
[----:B------:R-:W-:Y:S01]  /*e4a0*/  ULDC UR6, c[0x0][0x154] ;  /* 0x0000550000067ab9 */ /* 0x000fe20000000800 */
[----:B------:R-:W-:Y:S02]  /*e4b0*/  IMAD.MOV.U32 R7, RZ, RZ, 0x1 ;  /* 0x00000001ff077424 */ /* 0x000fe400078e00ff */
[----:B------:R-:W2:Y:S01]  /*e4c0*/  LDC R4, c[0x0][0x618] ;  /* 0x00018600ff047b82 */ /* 0x000ea20000000800 */
[----:B------:R-:W-:-:S02]  /*e4d0*/  IMAD.X R3, RZ, RZ, ~R0, P0 ;  /* 0x000000ffff037224 */ /* 0x000fc400000e0e00 */
[----:B------:R-:W-:Y:S02]  /*e4e0*/  IMAD R15, R17, R15, R14 ;  /* 0x0000000f110f7224 */ /* 0x000fe400078e020e */
[-C--:B------:R-:W-:Y:S02]  /*e4f0*/  IMAD R0, R3, R12.reuse, RZ ;  /* 0x0000000c03007224 */ /* 0x080fe400078e02ff */
[----:B------:R-:W-:Y:S01]  /*e500*/  IMAD.MOV.U32 R3, RZ, RZ, R22 ;  /* 0x000000ffff037224 */ /* 0x000fe200078e0016 */
[----:B------:R-:W5:Y:S01]  /*e510*/  LDC R6, c[0x0][0x608] ;  /* 0x00018200ff067b82 */ /* 0x000f620000000800 */
[----:B------:R-:W-:-:S04]  /*e520*/  IMAD.WIDE.U32 R2, R5, R12, R2 ;  /* 0x0000000c05027225 */ /* 0x000fc800078e0002 */
[----:B------:R-:W-:-:S03]  /*e530*/  IMAD R5, R5, R13, R0 ;  /* 0x0000000d05057224 */ /* 0x000fc600078e0200 */
[----:B------:R-:W1:Y:S01]  /*e540*/  LDC R18, c[0x0][0x658] ;  /* 0x00019600ff127b82 */ /* 0x000e620000000800 */
[----:B------:R-:W-:Y:S01]  /*e550*/  I2FP.F32.U32 R0, R16 ;  /* 0x0000001000007245 */ /* 0x000fe20000201000 */
[----:B------:R-:W-:Y:S01]  /*e560*/  IMAD.IADD R3, R3, 0x1, R5 ;  /* 0x0000000103037824 */ /* 0x000fe200078e0205 */
[----:B0-----:R-:W-:Y:S01]  /*e570*/  ISETP.NE.U32.AND P0, PT, R20, RZ, PT ;  /* 0x000000ff1400720c */ /* 0x001fe20003f05070 */
[----:B------:R-:W-:Y:S02]  /*e580*/  IMAD.MOV.U32 R5, RZ, RZ, -0x1 ;  /* 0xffffffffff057424 */ /* 0x000fe400078e00ff */
[----:B------:R-:W-:Y:S02]  /*e590*/  FMUL R0, R0, UR6 ;  /* 0x0000000600007c20 */ /* 0x000fe40008400000 */
[----:B------:R-:W0:Y:S01]  /*e5a0*/  LDC R13, c[0x0][0x148] ;  /* 0x00005200ff0d7b82 */ /* 0x000e220000000800 */
[----:B--2---:R-:W-:Y:S01]  /*e5b0*/  SHF.R.U64 R10, R2, R4, R3 ;  /* 0x00000004020a7219 */ /* 0x004fe20000001203 */
[----:B------:R2:W0:Y:S01]  /*e5c0*/  F2I.U32.TRUNC.NTZ R12, R0 ;  /* 0x00000000000c7305 */ /* 0x000422000020f000 */
[----:B------:R-:W-:-:S02]  /*e5d0*/  ISETP.NE.AND.EX P0, PT, R21, RZ, PT, P0 ;  /* 0x000000ff1500720c */ /* 0x000fc40003f05300 */
[----:B------:R-:W-:-:S03]  /*e5e0*/  SHF.R.U32.HI R3, RZ, R4, R3 ;  /* 0x00000004ff037219 */ /* 0x000fc60000011603 */
[----:B------:R-:W0:Y:S01]  /*e5f0*/  LDC R14, c[0x0][0x600] ;  /* 0x00018000ff0e7b82 */ /* 0x000e220000000800 */
[-CC-:B-----5:R-:W-:Y:S02]  /*e600*/  SHF.R.U64 R8, R10, R6.reuse, R3.reuse ;  /* 0x000000060a087219 */ /* 0x1a0fe40000001203 */
[----:B------:R-:W-:-:S05]  /*e610*/  SHF.R.U32.HI R3, RZ, R6, R3 ;  /* 0x00000006ff037219 */ /* 0x000fca0000011603 */
[----:B------:R-:W0:Y:S01]  /*e620*/  LDC R19, c[0x0][0x648] ;  /* 0x00019200ff137b82 */ /* 0x000e220000000800 */
[-CC-:B-1----:R-:W-:Y:S02]  /*e630*/  SHF.R.U64 R11, R8, R18.reuse, R3.reuse ;  /* 0x00000012080b7219 */ /* 0x182fe40000001203 */
[-C--:B------:R-:W-:Y:S02]  /*e640*/  SHF.L.U32 R5, R5, R18.reuse, RZ ;  /* 0x0000001205057219 */ /* 0x080fe400000006ff */
[-C--:B------:R-:W-:Y:S01]  /*e650*/  SHF.R.U32.HI R3, RZ, R18.reuse, R3 ;  /* 0x00000012ff037219 */ /* 0x080fe20000011603 */
[----:B------:R-:W-:Y:S01]  /*e660*/  IMAD.MOV.U32 R2, RZ, RZ, R11 ;  /* 0x000000ffff027224 */ /* 0x000fe200078e000b */
[----:B------:R-:W-:Y:S01]  /*e670*/  SHF.L.U32 R34, R7, R18, RZ ;  /* 0x0000001207227219 */ /* 0x000fe200000006ff */
[----:B------:R-:W1:Y:S01]  /*e680*/  LDC R22, c[0x0][0x638] ;  /* 0x00018e00ff167b82 */ /* 0x000e620000000800 */
[----:B------:R-:W-:-:S07]  /*e690*/  LOP3.LUT R17, RZ, R5, RZ, 0x33, !PT ;  /* 0x00000005ff117212 */ /* 0x000fce00078e33ff */
[----:B------:R-:W0:Y:S01]  /*e6a0*/  LDC R23, c[0x0][0x610] ;  /* 0x00018400ff177b82 */ /* 0x000e220000000800 */
[----:B--2---:R-:W-:Y:S05]  /*e6b0*/  @!P0 BRA `(.L_x_292) ;  /* 0x0000000000288947 */ /* 0x004fea0003800000 */
[----:B------:R-:W2:Y:S02]  /*e6c0*/  LDC R0, c[0x0][0x64c] ;  /* 0x00019300ff007b82 */ /* 0x000ea40000000800 */
[----:B--2---:R-:W-:-:S05]  /*e6d0*/  IADD3 R7, P0, R11, R0, RZ ;  /* 0x000000000b077210 */ /* 0x004fca0007f1e0ff */
        /* <DEDUP_REMOVED lines=8> */
.L_x_292:
[----:B0-----:R-:W-:Y:S01]  /*e760*/  SHF.R.U64 R0, R2, R19, R3 ;  /* 0x0000001302007219 */ /* 0x001fe20000001203 */
[----:B------:R-:W-:Y:S01]  /*e770*/  VIADD R3, R14, 0xffffffff ;  /* 0xffffffff0e037836 */ /* 0x000fe20000000000 */
[----:B------:R-:W-:Y:S01]  /*e780*/  LOP3.LUT R5, R8, R17, RZ, 0xc0, !PT ;  /* 0x0000001108057212 */ /* 0x000fe200078ec0ff */
[----:B------:R-:W-:Y:S01]  /*e790*/  IMAD.MOV R12, RZ, RZ, -R12 ;  /* 0x000000ffff0c7224 */ /* 0x000fe200078e0a0c */
[----:B------:R-:W-:Y:S01]  /*e7a0*/  R2UR UR22, R24 ;  /* 0x00000000181672ca */ /* 0x000fe200000e0000 */
[----:B------:R-:W-:Y:S01]  /*e7b0*/  IMAD.MOV R2, RZ, RZ, -R0 ;  /* 0x000000ffff027224 */ /* 0x000fe200078e0a00 */
[----:B------:R-:W-:Y:S01]  /*e7c0*/  LOP3.LUT R3, R10, R3, RZ, 0xc0, !PT ;  /* 0x000000030a037212 */ /* 0x000fe200078ec0ff */
[----:B------:R-:W-:Y:S02]  /*e7d0*/  IMAD R34, R34, R0, R5 ;  /* 0x0000000022227224 */ /* 0x000fe400078e0205 */
[----:B------:R-:W-:Y:S02]  /*e7e0*/  @P2 IMAD R15, R13, R12, R16 ;  /* 0x0000000c0d0f2224 */ /* 0x000fe400078e0210 */
[----:B-1----:R-:W-:-:S02]  /*e7f0*/  IMAD R0, R2, R22, R11 ;  /* 0x0000001602007224 */ /* 0x002fc400078e020b */
[----:B------:R-:W-:Y:S02]  /*e800*/  IMAD R34, R34, R23, R15 ;  /* 0x0000001722227224 */ /* 0x000fe400078e020f */
[----:B------:R-:W-:Y:S02]  /*e810*/  IMAD R3, R0, R14, R3 ;  /* 0x0000000e00037224 */ /* 0x000fe400078e0203 */
[----:B------:R-:W-:-:S03]  /*e820*/  IMAD.MOV.U32 R0, RZ, RZ, 0x1 ;  /* 0x00000001ff007424 */ /* 0x000fc600078e00ff */
[----:B------:R-:W-:Y:S02]  /*e830*/  SEL R2, R3, R34, !P2 ;  /* 0x0000002203027207 */ /* 0x000fe40005000000 */
[----:B------:R-:W-:-:S03]  /*e840*/  SEL R34, R34, R3, !P2 ;  /* 0x0000000322227207 */ /* 0x000fc60005000000 */
[----:B------:R2:W-:Y:S04]  /*e850*/  STL [R1+0x80], R2 ;  /* 0x0000800201007387 */ /* 0x0005e80000100800 */
.L_x_290:
[----:B------:R0:W-:Y:S01]  /*e860*/  STL [R1+0x84], R34 ;  /* 0x0000842201007387 */ /* 0x0001e20000100800 */
[----:B------:R-:W-:-:S13]  /*e870*/  LOP3.LUT P0, RZ, R0, 0xff, RZ, 0xc0, !PT ;  /* 0x000000ff00ff7812 */ /* 0x000fda000780c0ff */
[----:B0-----:R-:W-:Y:S05]  /*e880*/  @P0 BRA `(.L_x_293) ;  /* 0xffffff2400ec0947 */ /* 0x001fea000383ffff */
[----:B------:R-:W-:Y:S05]  /*e890*/  EXIT ;  /* 0x000000000000794d */ /* 0x000fea0003800000 */
.L_x_3:
[----:B------:R-:W2:Y:S01]  /*e8a0*/  LDL R16, [R1+0x7c] ;  /* 0x00007c0001107983 */ /* 0x000ea20000100800 */
[----:B------:R-:W-:-:S03]  /*e8b0*/  ULDC.64 UR4, c[0x0][0x650] ;  /* 0x0001940000047ab9 */ /* 0x000fc60000000a00 */
[----:B------:R-:W3:Y:S01]  /*e8c0*/  LDL R17, [R1+0x78] ;  /* 0x0000780001117983 */ /* 0x000ee20000100800 */
[----:B------:R-:W-:Y:S01]  /*e8d0*/  PRMT R4, RZ, 0x7610, R4 ;  /* 0x00007610ff047816 */ /* 0x000fe20000000004 */
[----:B------:R-:W-:Y:S02]  /*e8e0*/  IMAD.MOV.U32 R5, RZ, RZ, -0x1 ;  /* 0xffffffffff057424 */ /* 0x000fe400078e00ff */
[----:B------:R-:W-:Y:S02]  /*e8f0*/  IMAD.MOV.U32 R6, RZ, RZ, -0x1 ;  /* 0xffffffffff067424 */ /* 0x000fe400078e00ff */
[----:B------:R-:W-:Y:S01]  /*e900*/  IMAD.MOV.U32 R11, RZ, RZ, -0x1 ;  /* 0xffffffffff0b7424 */ /* 0x000fe200078e00ff */
[----:B--2---:R-:W-:-:S04]  /*e910*/  ISETP.GE.U32.AND P0, PT, R16, UR4, PT ;  /* 0x0000000410007c0c */ /* 0x004fc8000bf06070 */
[----:B---3--:R-:W-:-:S13]  /*e920*/  ISETP.GE.U32.AND.EX P0, PT, R17, UR5, PT, P0 ;  /* 0x0000000511007c0c */ /* 0x008fda000bf06100 */
[----:B------:R-:W-:Y:S05]  /*e930*/  @P0 BRA `(.L_x_294) ;  /* 0x00000004005c0947 */ /* 0x000fea0003800000 */
        /* <DEDUP_REMOVED lines=18> */
.L_x_295:
[-CC-:B------:R-:W-:Y:S01]  /*ea60*/  SHF.R.U64 R11, R8, R12.reuse, R9.reuse ;  /* 0x0000000c080b7219 */ /* 0x180fe20000001209 */
[----:B------:R-:W0:Y:S01]  /*ea70*/  LDC.64 R20, c[0x0][0x640] ;  /* 0x00019000ff147b82 */ /* 0x000e220000000a00 */
[----:B------:R-:W-:Y:S01]  /*ea80*/  SHF.R.U32.HI R3, RZ, R12, R9 ;  /* 0x0000000cff037219 */ /* 0x000fe20000011609 */
[----:B------:R-:W-:Y:S01]  /*ea90*/  ULDC UR4, c[0x0][0x150] ;  /* 0x0000540000047ab9 */ /* 0x000fe20000000800 */
[----:B------:R-:W-:Y:S01]  /*eaa0*/  IADD3 R7, P0, RZ, -R11, RZ ;  /* 0x8000000bff077210 */ /* 0x000fe20007f1e0ff */
[----:B------:R-:W-:Y:S01]  /*eab0*/  IMAD.MOV.U32 R4, RZ, RZ, R16 ;  /* 0x000000ffff047224 */ /* 0x000fe200078e0010 */
[----:B------:R-:W-:Y:S01]  /*eac0*/  I2FP.F32.U32 R6, R2 ;  /* 0x0000000200067245 */ /* 0x000fe20000201000 */
[----:B------:R-:W-:Y:S02]  /*ead0*/  IMAD.MOV.U32 R5, RZ, RZ, R17 ;  /* 0x000000ffff057224 */ /* 0x000fe400078e0011 */
[----:B------:R-:W1:Y:S01]  /*eae0*/  LDC R10, c[0x0][0x618] ;  /* 0x00018600ff0a7b82 */ /* 0x000e620000000800 */
[----:B------:R-:W-:-:S02]  /*eaf0*/  IMAD.X R3, RZ, RZ, ~R3, P0 ;  /* 0x000000ffff037224 */ /* 0x000fc400000e0e03 */
[----:B------:R-:W-:Y:S01]  /*eb00*/  FMUL R9, R6, UR4 ;  /* 0x0000000406097c20 */ /* 0x000fe20008400000 */
[----:B------:R-:W-:Y:S01]  /*eb10*/  IMAD.WIDE.U32 R4, R7, R14, R4 ;  /* 0x0000000e07047225 */ /* 0x000fe200078e0004 */
[----:B------:R-:W-:-:S03]  /*eb20*/  ULDC UR4, c[0x0][0x154] ;  /* 0x0000550000047ab9 */ /* 0x000fc60000000800 */
[----:B------:R-:W-:Y:S01]  /*eb30*/  IMAD R6, R3, R14, RZ ;  /* 0x0000000e03067224 */ /* 0x000fe200078e02ff */
[----:B------:R-:W2:Y:S01]  /*eb40*/  LDC R13, c[0x0][0x144] ;  /* 0x00005100ff0d7b82 */ /* 0x000ea20000000800 */
[----:B------:R-:W3:Y:S02]  /*eb50*/  F2I.U32.TRUNC.NTZ R9, R9 ;  /* 0x0000000900097305 */ /* 0x000ee4000020f000 */
[----:B------:R-:W-:Y:S02]  /*eb60*/  IMAD R3, R7, R15, R6 ;  /* 0x0000000f07037224 */ /* 0x000fe400078e0206 */
[----:B------:R-:W-:Y:S02]  /*eb70*/  IMAD.MOV.U32 R6, RZ, RZ, -0x1 ;  /* 0xffffffffff067424 */ /* 0x000fe400078e00ff */
[----:B------:R-:W-:Y:S01]  /*eb80*/  IMAD.IADD R3, R5, 0x1, R3 ;  /* 0x0000000105037824 */ /* 0x000fe200078e0203 */
[----:B------:R-:W4:Y:S01]  /*eb90*/  LDC R12, c[0x0][0x608] ;  /* 0x00018200ff0c7b82 */ /* 0x000f220000000800 */
[----:B------:R-:W-:-:S02]  /*eba0*/  I2FP.F32.U32 R5, R0 ;  /* 0x0000000000057245 */ /* 0x000fc40000201000 */
[----:B0-----:R-:W-:-:S03]  /*ebb0*/  ISETP.NE.U32.AND P0, PT, R20, RZ, PT ;  /* 0x000000ff1400720c */ /* 0x001fc60003f05070 */
[----:B------:R-:W-:Y:S01]  /*ebc0*/  FMUL R5, R5, UR4 ;  /* 0x0000000405057c20 */ /* 0x000fe20008400000 */
[----:B------:R-:W-:Y:S01]  /*ebd0*/  ISETP.NE.AND.EX P0, PT, R21, RZ, PT, P0 ;  /* 0x000000ff1500720c */ /* 0x000fe20003f05300 */
[----:B------:R-:W0:Y:S01]  /*ebe0*/  LDC R7, c[0x0][0x658] ;  /* 0x00019600ff077b82 */ /* 0x000e220000000800 */
[-C--:B-1----:R-:W-:Y:S01]  /*ebf0*/  SHF.R.U64 R8, R4, R10.reuse, R3 ;  /* 0x0000000a04087219 */ /* 0x082fe20000001203 */
[----:B---3--:R-:W-:Y:S01]  /*ec00*/  IMAD.MOV R4, RZ, RZ, -R9 ;  /* 0x000000ffff047224 */ /* 0x008fe200078e0a09 */
[----:B------:R-:W-:Y:S02]  /*ec10*/  SHF.R.U32.HI R3, RZ, R10, R3 ;  /* 0x0000000aff037219 */ /* 0x000fe40000011603 */
[----:B------:R1:W3:Y:S03]  /*ec20*/  F2I.U32.TRUNC.NTZ R10, R5 ;  /* 0x00000005000a7305 */ /* 0x0002e6000020f000 */
[----:B------:R-:W1:Y:S01]  /*ec30*/  LDC R17, c[0x0][0x148] ;  /* 0x00005200ff117b82 */ /* 0x000e620000000800 */
[----:B--2---:R-:W-:-:S02]  /*ec40*/  IMAD R19, R13, R4, R2 ;  /* 0x000000040d137224 */ /* 0x004fc400078e0202 */
[----:B------:R-:W-:-:S05]  /*ec50*/  IMAD.MOV.U32 R4, RZ, RZ, 0x1 ;  /* 0x00000001ff047424 */ /* 0x000fca00078e00ff */
[----:B------:R-:W2:Y:S01]  /*ec60*/  LDC R14, c[0x0][0x600] ;  /* 0x00018000ff0e7b82 */ /* 0x000ea20000000800 */
[-CC-:B----4-:R-:W-:Y:S02]  /*ec70*/  SHF.R.U64 R13, R8, R12.reuse, R3.reuse ;  /* 0x0000000c080d7219 */ /* 0x190fe40000001203 */
[----:B------:R-:W-:-:S05]  /*ec80*/  SHF.R.U32.HI R2, RZ, R12, R3 ;  /* 0x0000000cff027219 */ /* 0x000fca0000011603 */
[----:B------:R-:W4:Y:S01]  /*ec90*/  LDC R16, c[0x0][0x648] ;  /* 0x00019200ff107b82 */ /* 0x000f220000000800 */
[-CC-:B0-----:R-:W-:Y:S02]  /*eca0*/  SHF.R.U64 R15, R13, R7.reuse, R2.reuse ;  /* 0x000000070d0f7219 */ /* 0x181fe40000001202 */
[-C--:B------:R-:W-:Y:S02]  /*ecb0*/  SHF.L.U32 R6, R6, R7.reuse, RZ ;  /* 0x0000000706067219 */ /* 0x080fe400000006ff */
[-C--:B------:R-:W-:Y:S01]  /*ecc0*/  SHF.R.U32.HI R3, RZ, R7.reuse, R2 ;  /* 0x00000007ff037219 */ /* 0x080fe20000011602 */
[----:B------:R-:W-:Y:S01]  /*ecd0*/  IMAD.MOV.U32 R2, RZ, RZ, R15 ;  /* 0x000000ffff027224 */ /* 0x000fe200078e000f */
[----:B------:R-:W-:Y:S01]  /*ece0*/  SHF.L.U32 R12, R4, R7, RZ ;  /* 0x00000007040c7219 */ /* 0x000fe200000006ff */
[----:B------:R-:W0:Y:S01]  /*ecf0*/  LDC R18, c[0x0][0x638] ;  /* 0x00018e00ff127b82 */ /* 0x000e220000000800 */
[----:B------:R-:W-:-:S07]  /*ed00*/  LOP3.LUT R22, RZ, R6, RZ, 0x33, !PT ;  /* 0x00000006ff167212 */ /* 0x000fce00078e33ff */
        /* <DEDUP_REMOVED lines=12> */
.L_x_296:
[----:B----4-:R-:W-:Y:S01]  /*edd0*/  SHF.R.U64 R3, R2, R16, R3 ;  /* 0x0000001002037219 */ /* 0x010fe20000001203 */
[----:B--2---:R-:W-:Y:S01]  /*ede0*/  VIADD R5, R14, 0xffffffff ;  /* 0xffffffff0e057836 */ /* 0x004fe20000000000 */
[----:B------:R-:W-:Y:S01]  /*edf0*/  LOP3.LUT R2, R13, R22, RZ, 0xc0, !PT ;  /* 0x000000160d027212 */ /* 0x000fe200078ec0ff */
[----:B------:R-:W-:Y:S02]  /*ee00*/  IMAD.MOV R10, RZ, RZ, -R10 ;  /* 0x000000ffff0a7224 */ /* 0x000fe400078e0a0a */
[----:B------:R-:W-:Y:S02]  /*ee10*/  IMAD.MOV R4, RZ, RZ, -R3 ;  /* 0x000000ffff047224 */ /* 0x000fe400078e0a03 */
[----:B------:R-:W-:Y:S01]  /*ee20*/  IMAD R2, R12, R3, R2 ;  /* 0x000000030c027224 */ /* 0x000fe200078e0202 */
[----:B------:R-:W-:Y:S01]  /*ee30*/  LOP3.LUT R3, R8, R5, RZ, 0xc0, !PT ;  /* 0x0000000508037212 */ /* 0x000fe200078ec0ff */
[----:B------:R-:W-:Y:S02]  /*ee40*/  @P2 IMAD R19, R17, R10, R0 ;  /* 0x0000000a11132224 */ /* 0x000fe400078e0200 */
[----:B0-----:R-:W-:-:S02]  /*ee50*/  IMAD R0, R4, R18, R15 ;  /* 0x0000001204007224 */ /* 0x001fc400078e020f */
[----:B------:R-:W-:Y:S02]  /*ee60*/  IMAD R5, R2, R23, R19 ;  /* 0x0000001702057224 */ /* 0x000fe400078e0213 */
[----:B------:R-:W-:Y:S02]  /*ee70*/  IMAD R0, R0, R14, R3 ;  /* 0x0000000e00007224 */ /* 0x000fe400078e0203 */
[----:B------:R-:W-:-:S03]  /*ee80*/  IMAD.MOV.U32 R4, RZ, RZ, 0x1 ;  /* 0x00000001ff047424 */ /* 0x000fc600078e00ff */
[----:B------:R-:W-:Y:S02]  /*ee90*/  SEL R6, R0, R5, !P2 ;  /* 0x0000000500067207 */ /* 0x000fe40005000000 */
[----:B------:R-:W-:-:S07]  /*eea0*/  SEL R5, R5, R0, !P2 ;  /* 0x0000000005057207 */ /* 0x000fce0005000000 */
.L_x_294:
[----:B------:R-:W-:-:S08]  /*eeb0*/  NOP ;  /* 0x0000000000007918 */ /* 0x000fd00000000000 */
[----:B------:R-:W0:-:S00]  /*eec0*/  USETMAXREG.DEALLOC.CTAPOOL 0x28 ;  /* 0x00000028000079c8 */ /* 0x000e0000080e0500 */
[----:B------:R-:W-:-:S13]  /*eed0*/  ISETP.NE.AND P0, PT, RZ, UR8, PT ;  /* 0x00000008ff007c0c */ /* 0x000fda000bf05270 */
[----:B------:R-:W-:Y:S05]  /*eee0*/  @P0 EXIT ;  /* 0x000000000000094d */ /* 0x000fea0003800000 */
[----:B0-----:R-:W-:Y:S01]  /*eef0*/  LOP3.LUT P0, RZ, R4, 0xff, RZ, 0xc0, !PT ;  /* 0x000000ff04ff7812 */ /* 0x001fe2000780c0ff */
[----:B------:R-:W-:Y:S02]  /*ef00*/  IMAD.MOV.U32 R0, RZ, RZ, 0x1 ;  /* 0x00000001ff007424 */ /* 0x000fe400078e00ff */
[----:B------:R-:W-:-:S10]  /*ef10*/  IMAD.MOV.U32 R8, RZ, RZ, RZ ;  /* 0x000000ffff087224 */ /* 0x000fd400078e00ff */
[----:B------:R-:W-:Y:S05]  /*ef20*/  @!P0 BRA `(.L_x_297) ;  /* 0x0000000c00508947 */ /* 0x000fea0003800000 */
[----:B------:R-:W0:Y:S01]  /*ef30*/  S2R R2, SR_TID.X ;  /* 0x0000000000027919 */ /* 0x000e220000002100 */
[----:B------:R-:W-:Y:S01]  /*ef40*/  ULDC UR4, c[0x0][0x28c] ;  /* 0x0000a30000047ab9 */ /* 0x000fe20000000800 */
[----:B------:R-:W-:Y:S01]  /*ef50*/  ULDC UR6, c[0x0][0x658] ;  /* 0x0001960000067ab9 */ /* 0x000fe20000000800 */
[----:B------:R-:W-:Y:S01]  /*ef60*/  UIADD3 UR10, UR4, 0x3f, URZ ;  /* 0x0000003f040a7890 */ /* 0x000fe2000fffe03f */
[----:B------:R-:W-:Y:S01]  /*ef70*/  BSSY B0, `(.L_x_297) ;  /* 0x00000cf000007945 */ /* 0x000fe20003800000 */
[----:B------:R-:W-:Y:S01]  /*ef80*/  UMOV UR7, 0xffffffff ;  /* 0xffffffff00077882 */ /* 0x000fe20000000000 */
[----:B------:R-:W-:Y:S01]  /*ef90*/  ULDC UR5, c[0x0][0x600] ;  /* 0x0001800000057ab9 */ /* 0x000fe20000000800 */
[----:B------:R-:W-:Y:S01]  /*efa0*/  UMOV UR9, 0x1 ;  /* 0x0000000100097882 */ /* 0x000fe20000000000 */
[----:B------:R-:W-:Y:S01]  /*efb0*/  USHF.L.U32 UR7, UR7, UR6, URZ ;  /* 0x0000000607077299 */ /* 0x000fe2000800063f */
[----:B------:R-:W-:Y:S01]  /*efc0*/  IMAD.MOV.U32 R9, RZ, RZ, 0x1 ;  /* 0x00000001ff097424 */ /* 0x000fe200078e00ff */
[----:B------:R-:W-:Y:S01]  /*efd0*/  UIADD3 UR4, UR5, -0x1, URZ ;  /* 0xffffffff05047890 */ /* 0x000fe2000fffe03f */
[----:B------:R-:W-:Y:S01]  /*efe0*/  IMAD.MOV.U32 R0, RZ, RZ, 0x1 ;  /* 0x00000001ff007424 */ /* 0x000fe200078e00ff */
[----:B------:R-:W-:Y:S01]  /*eff0*/  USHF.R.S32.HI UR11, URZ, 0x1f, UR10 ;  /* 0x0000001f3f0b7899 */ /* 0x000fe2000801140a */
[----:B------:R-:W-:Y:S01]  /*f000*/  IMAD.MOV.U32 R8, RZ, RZ, RZ ;  /* 0x000000ffff087224 */ /* 0x000fe200078e00ff */
[----:B------:R-:W-:Y:S01]  /*f010*/  ULDC UR8, c[0x0][0xc] ;  /* 0x0000030000087ab9 */ /* 0x000fe20000000800 */
[----:B------:R-:W-:-:S02]  /*f020*/  USHF.L.U32 UR5, UR9, UR6, URZ ;  /* 0x0000000609057299 */ /* 0x000fc4000800063f */
[----:B------:R-:W-:Y:S01]  /*f030*/  ULEA.HI UR11, UR11, UR10, URZ, 0x6 ;  /* 0x0000000a0b0b7291 */ /* 0x000fe2000f8f303f */
[----:B------:R-:W-:Y:S01]  /*f040*/  ULDC UR9, c[0x0][0x10] ;  /* 0x0000040000097ab9 */ /* 0x000fe20000000800 */
[----:B------:R-:W-:Y:S02]  /*f050*/  ULOP3.LUT UR6, URZ, UR7, URZ, 0x33, !UPT ;  /* 0x000000073f067292 */ /* 0x000fe4000f8e333f */
[----:B------:R-:W-:Y:S01]  /*f060*/  UIMAD.WIDE.U32 UR8, UR8, UR9, URZ ;  /* 0x00000009080872a5 */ /* 0x000fe2000f8e003f */
[----:B------:R-:W-:Y:S01]  /*f070*/  ULDC UR7, c[0x0][0x14] ;  /* 0x0000050000077ab9 */ /* 0x000fe20000000800 */
[----:B------:R-:W-:Y:S02]  /*f080*/  USHF.R.S32.HI UR20, URZ, 0x6, UR11 ;  /* 0x000000063f147899 */ /* 0x000fe4000801140b */
[----:B------:R-:W-:Y:S02]  /*f090*/  UIMAD.WIDE.U32 UR22, UR8, UR7, URZ ;  /* 0x00000007081672a5 */ /* 0x000fe4000f8e003f */
[----:B------:R-:W-:-:S02]  /*f0a0*/  UIMAD UR18, UR9, UR7, URZ ;  /* 0x00000007091272a4 */ /* 0x000fc4000f8e023f */
[----:B------:R-:W-:Y:S01]  /*f0b0*/  ULOP3.LUT UR26, UR13, 0x2, URZ, 0xfc, !UPT ;  /* 0x000000020d1a7892 */ /* 0x000fe2000f8efc3f */
[C---:B0-----:R-:W-:Y:S01]  /*f0c0*/  LOP3.LUT P3, RZ, R2.reuse, 0x7f, RZ, 0xc0, !PT ;  /* 0x0000007f02ff7812 */ /* 0x041fe2000786c0ff */
[----:B------:R-:W-:Y:S01]  /*f0d0*/  UIADD3 UR18, UR23, UR18, URZ ;  /* 0x0000001217127290 */ /* 0x000fe2000fffe03f */
[----:B------:R-:W-:Y:S01]  /*f0e0*/  LOP3.LUT P0, RZ, R2, 0x1f, RZ, 0xc0, !PT ;  /* 0x0000001f02ff7812 */ /* 0x000fe2000780c0ff */
[----:B------:R-:W-:Y:S01]  /*f0f0*/  UIADD3 UR27, UR20, 0x1, URZ ;  /* 0x00000001141b7890 */ /* 0x000fe2000fffe03f */
[----:B------:R-:W-:Y:S02]  /*f100*/  ULDC.64 UR24, c[0x0][0x198] ;  /* 0x0000660000187ab9 */ /* 0x000fe40000000a00 */
[----:B------:R-:W-:-:S13]  /*f110*/  PLOP3.LUT P0, PT, P0, P3, PT, 0x8a, 0x0 ;  /* 0x000000000000781c */ /* 0x000fda0000707172 */
.L_x_309:
[----:B------:R-:W-:-:S03]  /*f120*/  UMOV UR7, 0xffffffff ;  /* 0xffffffff00077882 */ /* 0x000fc60000000000 */
[----:B------:R-:W-:Y:S05]  /*f130*/  BRA.DIV UR7, `(.L_x_298) ;  /* 0x0000000e07ec7947 */ /* 0x000fea000b800000 */
[----:B------:R-:W-:-:S13]  /*f140*/  ELECT P1, URZ, PT ;  /* 0x00000000003f782f */ /* 0x000fda0003820000 */
.L_x_321:
[----:B------:R-:W0:Y:S01]  /*f150*/  LDC R2, c[0x0][0x28c] ;  /* 0x0000a300ff027b82 */ /* 0x000e220000000800 */
[----:B------:R-:W-:Y:S01]  /*f160*/  BSSY B1, `(.L_x_299) ;  /* 0x0000038000017945 */ /* 0x000fe20003800000 */
[----:B0-----:R-:W-:-:S13]  /*f170*/  ISETP.LT.OR P1, PT, R2, 0x1, !P1 ;  /* 0x000000010200780c */ /* 0x001fda0004f21670 */
[----:B------:R-:W-:Y:S05]  /*f180*/  @P1 BRA `(.L_x_300) ;  /* 0x0000000000d41947 */ /* 0x000fea0003800000 */
[----:B------:R-:W-:Y:S02]  /*f190*/  IMAD.SHL.U32 R6, R6, 0x100, RZ ;  /* 0x0000010006067824 */ /* 0x000fe400078e00ff */
[----:B------:R-:W-:Y:S02]  /*f1a0*/  IMAD.SHL.U32 R7, R5, 0x80, RZ ;  /* 0x0000008005077824 */ /* 0x000fe400078e00ff */
[----:B------:R-:W-:Y:S02]  /*f1b0*/  IMAD.MOV.U32 R12, RZ, RZ, RZ ;  /* 0x000000ffff0c7224 */ /* 0x000fe400078e00ff */
[----:B------:R-:W-:Y:S02]  /*f1c0*/  IMAD.U32 R14, RZ, RZ, UR27 ;  /* 0x0000001bff0e7e24 */ /* 0x000fe4000f8e00ff */
[----:B------:R-:W-:Y:S02]  /*f1d0*/  IMAD.MOV.U32 R2, RZ, RZ, R0 ;  /* 0x000000ffff027224 */ /* 0x000fe400078e0000 */
[----:B------:R-:W-:-:S07]  /*f1e0*/  IMAD.MOV.U32 R3, RZ, RZ, R8 ;  /* 0x000000ffff037224 */ /* 0x000fce00078e0008 */
.L_x_304:
[----:B------:R-:W0:Y:S01]  /*f1f0*/  S2R R5, SR_CgaCtaId ;  /* 0x0000000000057919 */ /* 0x000e220000008800 */
[----:B------:R-:W-:-:S04]  /*f200*/  MOV R4, 0x400 ;  /* 0x0000040000047802 */ /* 0x000fc80000000f00 */
[----:B0-----:R-:W-:Y:S02]  /*f210*/  LEA R10, R5, R4, 0x18 ;  /* 0x00000004050a7211 */ /* 0x001fe400078ec0ff */
[----:B------:R-:W-:Y:S01]  /*f220*/  SHF.L.U32 R4, R2, 0x1f, RZ ;  /* 0x0000001f02047819 */ /* 0x000fe200000006ff */
[----:B------:R-:W0:Y:S02]  /*f230*/  @!P3 LDC R5, c[0x0][0x500] ;  /* 0x00014000ff05bb82 */ /* 0x000e240000000800 */
[----:B------:R-:W-:-:S04]  /*f240*/  IMAD R13, R3, 0x8, R10 ;  /* 0x00000008030d7824 */ /* 0x000fc800078e020a */
[----:B------:R-:W1:Y:S02]  /*f250*/  SYNCS.PHASECHK.TRANS64.TRYWAIT P1, [R13+URZ+0x28], R4 ;  /* 0x000028040d0075a7 */ /* 0x000e64000802017f */
[----:B-1----:R-:W-:Y:S05]  /*f260*/  @!P1 BRA `(.L_x_301) ;  /* 0x0000000c00c09947 */ /* 0x002fea0003800000 */
.L_x_322:
[----:B------:R-:W-:Y:S01]  /*f270*/  UPRMT UR7, UR26, 0x9910, URZ ;  /* 0x000099101a077896 */ /* 0x000fe2000800003f */
[----:B0-----:R0:W-:Y:S03]  /*f280*/  @!P3 SYNCS.ARRIVE.TRANS64 RZ, [R13+URZ], R5 ;  /* 0x000000050dffb9a7 */ /* 0x0011e6000800003f */
[----:B------:R-:W-:-:S06]  /*f290*/  UISETP.NE.AND UP0, UPT, UR7, 0x2, UPT ;  /* 0x000000020700788c */ /* 0x000fcc000bf05270 */
[----:B------:R-:W-:-:S13]  /*f2a0*/  PLOP3.LUT P1, PT, PT, PT, UP0, 0x80, 0x0 ;  /* 0x000000000000781c */ /* 0x000fda0003f2f008 */
[----:B0-----:R-:W-:Y:S05]  /*f2b0*/  @P1 BRA `(.L_x_302) ;  /* 0x0000000000041947 */ /* 0x001fea0003800000 */
[----:B------:R-:W-:Y:S01]  /*f2c0*/  BPT.TRAP 0x1 ;  /* 0x000000040000795c */ /* 0x000fe20000300000 */
.L_x_302:
[----:B------:R-:W-:Y:S05]  /*f2d0*/  @P0 BRA `(.L_x_303) ;  /* 0x0000000000040947 */ /* 0x000fea0003800000 */
[----:B------:R-:W-:Y:S01]  /*f2e0*/  BPT.TRAP 0x1 ;  /* 0x000000040000795c */ /* 0x000fe20000300000 */
.L_x_303:
[--C-:B-1----:R-:W-:Y:S01]  /*f2f0*/  IMAD R4, R3, 0x2000, R10.reuse ;  /* 0x0000200003047824 */ /* 0x102fe200078e020a */
[----:B------:R-:W-:Y:S01]  /*f300*/  R2UR UR9, R13 ;  /* 0x000000000d0972ca */ /* 0x000fe200000e0000 */
[----:B------:R-:W-:Y:S01]  /*f310*/  IMAD R10, R3, 0x4000, R10 ;  /* 0x00004000030a7824 */ /* 0x000fe200078e020a */
[----:B------:R-:W-:Y:S01]  /*f320*/  UIADD3 UR14, UP0, UR24, 0xf0, URZ ;  /* 0x000000f0180e7890 */ /* 0x000fe2000ff1e03f */
[----:B------:R-:W-:Y:S01]  /*f330*/  VIADD R14, R14, 0xffffffff ;  /* 0xffffffff0e0e7836 */ /* 0x000fe20000000000 */
[----:B------:R-:W-:Y:S01]  /*f340*/  R2UR UR7, R4 ;  /* 0x00000000040772ca */ /* 0x000fe200000e0000 */
[----:B------:R-:W-:Y:S01]  /*f350*/  UIADD3 UR28, UP1, UR24, 0x1f0, URZ ;  /* 0x000001f0181c7890 */ /* 0x000fe2000ff3e03f */
[----:B------:R-:W-:Y:S01]  /*f360*/  R2UR UR8, R10 ;  /* 0x000000000a0872ca */ /* 0x000fe200000e0000 */
[----:B------:R-:W-:Y:S01]  /*f370*/  UIADD3.X UR15, URZ, UR25, URZ, UP0, !UPT ;  /* 0x000000193f0f7290 */ /* 0x000fe200087fe43f */
[----:B------:R-:W-:Y:S01]  /*f380*/  R2UR UR11, R7 ;  /* 0x00000000070b72ca */ /* 0x000fe200000e0000 */
[----:B------:R-:W-:Y:S01]  /*f390*/  VIADD R3, R3, 0x1 ;  /* 0x0000000103037836 */ /* 0x000fe20000000000 */
[----:B------:R-:W-:Y:S01]  /*f3a0*/  R2UR UR10, R12 ;  /* 0x000000000c0a72ca */ /* 0x000fe200000e0000 */
[----:B------:R-:W-:Y:S01]  /*f3b0*/  UIADD3.X UR29, URZ, UR25, URZ, UP1, !UPT ;  /* 0x000000193f1d7290 */ /* 0x000fe20008ffe43f */
[----:B------:R-:W-:Y:S01]  /*f3c0*/  R2UR UR12, R11 ;  /* 0x000000000b0c72ca */ /* 0x000fe200000e0000 */
[----:B------:R-:W-:Y:S01]  /*f3d0*/  UMOV UR16, 0x0 ;  /* 0x0000000000107882 */ /* 0x000fe20000000000 */
[----:B------:R-:W-:Y:S01]  /*f3e0*/  R2UR UR21, R6 ;  /* 0x00000000061572ca */ /* 0x000fe200000e0000 */
[----:B------:R-:W-:Y:S01]  /*f3f0*/  UMOV UR17, 0x10000000 ;  /* 0x1000000000117882 */ /* 0x000fe20000000000 */
[----:B------:R-:W-:Y:S01]  /*f400*/  ISETP.GT.AND P4, PT, R14, 0x1, PT ;  /* 0x000000010e00780c */ /* 0x000fe20003f84270 */
[----:B------:R-:W-:Y:S01]  /*f410*/  UIADD3 UR7, UR7, 0x100, URZ ;  /* 0x0000010007077890 */ /* 0x000fe2000fffe03f */
[----:B------:R-:W-:Y:S01]  /*f420*/  ISETP.NE.AND P1, PT, R3, 0x5, PT ;  /* 0x000000050300780c */ /* 0x000fe20003f25270 */
[----:B------:R-:W-:Y:S01]  /*f430*/  UIADD3 UR19, UR8, 0xa100, URZ ;  /* 0x0000a10008137890 */ /* 0x000fe2000fffe03f */
[----:B------:R-:W-:-:S02]  /*f440*/  VIADD R12, R12, 0x40 ;  /* 0x000000400c0c7836 */ /* 0x000fc40000000000 */
[----:B------:R-:W-:Y:S02]  /*f450*/  SEL R5, RZ, 0x1, P1 ;  /* 0x00000001ff057807 */ /* 0x000fe40000800000 */
[----:B------:R-:W-:Y:S01]  /*f460*/  UMOV UR8, UR7 ;  /* 0x0000000700087c82 */ /* 0x000fe20008000000 */
[----:B------:R-:W-:Y:S01]  /*f470*/  SEL R3, R3, RZ, P1 ;  /* 0x000000ff03037207 */ /* 0x000fe20000800000 */
[----:B------:R0:W-:Y:S01]  /*f480*/  UTMALDG.3D [UR8], [UR14], desc[UR16] ;  /* 0x000010080e0075b4 */ /* 0x0001e20008011000 */
[----:B------:R-:W-:Y:S01]  /*f490*/  LOP3.LUT R2, R2, R5, RZ, 0x3c, !PT ;  /* 0x0000000502027212 */ /* 0x000fe200078e3cff */
[----:B0-----:R-:W-:Y:S01]  /*f4a0*/  UMOV UR8, UR19 ;  /* 0x0000001300087c82 */ /* 0x001fe20008000000 */
[----:B------:R-:W-:Y:S02]  /*f4b0*/  UMOV UR11, UR21 ;  /* 0x00000015000b7c82 */ /* 0x000fe40008000000 */
[----:B------:R0:W-:Y:S02]  /*f4c0*/  UTMALDG.3D [UR8], [UR28], desc[UR16] ;  /* 0x000010081c0075b4 */ /* 0x0001e40008011000 */
[----:B0-----:R-:W-:Y:S05]  /*f4d0*/  @P4 BRA `(.L_x_304) ;  /* 0xfffffffc00444947 */ /* 0x001fea000383ffff */
.L_x_300:
[----:B------:R-:W-:Y:S05]  /*f4e0*/  BSYNC B1 ;  /* 0x0000000000017941 */ /* 0x000fea0003800000 */
.L_x_299:
[----:B------:R-:W2:Y:S01]  /*f4f0*/  LDL.LU R15, [R1+0x78] ;  /* 0x00007800010f7983 */ /* 0x000ea20000300800 */
[----:B------:R-:W-:Y:S01]  /*f500*/  LOP3.LUT P5, RZ, R9, 0xff, RZ, 0xc0, !PT ;  /* 0x000000ff09ff7812 */ /* 0x000fe200078ac0ff */
[----:B------:R-:W-:Y:S01]  /*f510*/  VIADD R8, R8, UR20 ;  /* 0x0000001408087c36 */ /* 0x000fe20008000000 */
[----:B------:R-:W-:Y:S01]  /*f520*/  ULDC.64 UR8, c[0x0][0x650] ;  /* 0x0001940000087ab9 */ /* 0x000fe20000000a00 */
[----:B------:R-:W3:Y:S01]  /*f530*/  LDL.LU R13, [R1+0x7c] ;  /* 0x00007c00010d7983 */ /* 0x000ee20000300800 */
[----:B------:R-:W-:Y:S01]  /*f540*/  IMAD.U32 R5, RZ, RZ, UR20 ;  /* 0x00000014ff057e24 */ /* 0x000fe2000f8e00ff */
[----:B------:R-:W-:Y:S01]  /*f550*/  UISETP.GE.U32.AND UP0, UPT, UR20, 0x5, UPT ;  /* 0x000000051400788c */ /* 0x000fe2000bf06070 */
[----:B------:R-:W-:Y:S01]  /*f560*/  ISETP.GT.U32.AND P1, PT, R8, 0x4, PT ;  /* 0x000000040800780c */ /* 0x000fe20003f24070 */
[----:B------:R-:W-:Y:S01]  /*f570*/  BSSY B1, `(.L_x_305) ;  /* 0x000006c000017945 */ /* 0x000fe20003800000 */
[----:B------:R-:W-:Y:S01]  /*f580*/  IMAD.MOV.U32 R6, RZ, RZ, -0x1 ;  /* 0xffffffffff067424 */ /* 0x000fe200078e00ff */
[----:B------:R-:W-:Y:S01]  /*f590*/  PRMT R9, RZ, 0x7610, R9 ;  /* 0x00007610ff097816 */ /* 0x000fe20000000009 */
[----:B------:R-:W-:Y:S01]  /*f5a0*/  IMAD.MOV.U32 R11, RZ, RZ, -0x1 ;  /* 0xffffffffff0b7424 */ /* 0x000fe200078e00ff */
[----:B------:R-:W-:-:S02]  /*f5b0*/  ISETP.LT.U32.AND P1, PT, R5, 0x5, P1 ;  /* 0x000000050500780c */ /* 0x000fc40000f21070 */
[----:B------:R-:W0:Y:S01]  /*f5c0*/  @P5 S2R R3, SR_CgaCtaId ;  /* 0x0000000000035919 */ /* 0x000e220000008800 */
[----:B------:R-:W-:Y:S02]  /*f5d0*/  @P5 MOV R2, 0x400 ;  /* 0x0000040000025802 */ /* 0x000fe40000000f00 */
[----:B------:R-:W-:Y:S02]  /*f5e0*/  PLOP3.LUT P4, PT, PT, PT, UP0, 0x80, 0x0 ;  /* 0x000000000000781c */ /* 0x000fe40003f8f008 */
[----:B0-----:R-:W-:Y:S01]  /*f5f0*/  @P5 LEA R4, R3, R2, 0x18 ;  /* 0x0000000203045211 */ /* 0x001fe200078ec0ff */
[----:B------:R-:W-:-:S03]  /*f600*/  IMAD.WIDE.U32 R2, R8, -0x33333333, RZ ;  /* 0xcccccccd08027825 */ /* 0x000fc600078e00ff */
[----:B------:R0:W-:Y:S02]  /*f610*/  @P5 SYNCS.ARRIVE.TRANS64.A1T0 RZ, [R4+URZ+0x68], RZ ;  /* 0x000068ff04ff59a7 */ /* 0x0001e4000810003f */
[----:B------:R-:W-:Y:S02]  /*f620*/  SHF.R.U32.HI R5, RZ, 0x2, R3 ;  /* 0x00000002ff057819 */ /* 0x000fe40000011603 */
[----:B------:R-:W-:Y:S02]  /*f630*/  SEL R3, RZ, 0x1, !P1 ;  /* 0x00000001ff037807 */ /* 0x000fe40004800000 */
[----:B------:R-:W-:Y:S01]  /*f640*/  PRMT R2, RZ, 0x7610, R2 ;  /* 0x00007610ff027816 */ /* 0x000fe20000000002 */
[----:B------:R-:W-:Y:S01]  /*f650*/  IMAD R8, R5, -0x5, R8 ;  /* 0xfffffffb05087824 */ /* 0x000fe200078e0208 */
[----:B------:R-:W-:-:S04]  /*f660*/  LOP3.LUT R0, R0, R3, RZ, 0x3c, !PT ;  /* 0x0000000300007212 */ /* 0x000fc800078e3cff */
[----:B------:R-:W-:Y:S01]  /*f670*/  @P4 LOP3.LUT R0, R0, 0x1, R5, 0x78, !PT ;  /* 0x0000000100004812 */ /* 0x000fe200078e7805 */
[----:B------:R-:W-:Y:S01]  /*f680*/  IMAD.MOV.U32 R5, RZ, RZ, -0x1 ;  /* 0xffffffffff057424 */ /* 0x000fe200078e00ff */
[----:B---3--:R-:W-:-:S04]  /*f690*/  IADD3 R13, P5, R13, UR22, RZ ;  /* 0x000000160d0d7c10 */ /* 0x008fc8000ffbe0ff */
[----:B--2---:R-:W-:Y:S01]  /*f6a0*/  IADD3.X R15, R15, UR18, RZ, P5, !PT ;  /* 0x000000120f0f7c10 */ /* 0x004fe2000affe4ff */
[----:B------:R0:W-:Y:S01]  /*f6b0*/  STL [R1+0x7c], R13 ;  /* 0x00007c0d01007387 */ /* 0x0001e20000100800 */
[----:B------:R-:W-:-:S03]  /*f6c0*/  ISETP.GE.U32.AND P1, PT, R13, UR8, PT ;  /* 0x000000080d007c0c */ /* 0x000fc6000bf26070 */
[----:B------:R0:W-:Y:S01]  /*f6d0*/  STL [R1+0x78], R15 ;  /* 0x0000780f01007387 */ /* 0x0001e20000100800 */
[----:B------:R-:W-:-:S13]  /*f6e0*/  ISETP.GE.U32.AND.EX P1, PT, R15, UR9, PT, P1 ;  /* 0x000000090f007c0c */ /* 0x000fda000bf26110 */
[----:B0-----:R-:W-:Y:S05]  /*f6f0*/  @P1 BRA `(.L_x_306) ;  /* 0x00000004004c1947 */ /* 0x001fea0003800000 */
[----:B------:R-:W-:Y:S01]  /*f700*/  ULDC.64 UR8, c[0x0][0x628] ;  /* 0x00018a0000087ab9 */ /* 0x000fe20000000a00 */
[----:B------:R-:W0:Y:S01]  /*f710*/  S2R R12, SR_CTAID.X ;  /* 0x00000000000c7919 */ /* 0x000e220000002500 */
[----:B------:R-:W-:Y:S01]  /*f720*/  ISETP.NE.U32.AND P1, PT, RZ, UR8, PT ;  /* 0x00000008ff007c0c */ /* 0x000fe2000bf25070 */
[----:B------:R-:W-:Y:S01]  /*f730*/  ULDC UR10, c[0x0][0x630] ;  /* 0x00018c00000a7ab9 */ /* 0x000fe20000000800 */
[----:B------:R-:W-:Y:S01]  /*f740*/  IMAD.MOV.U32 R2, RZ, RZ, R13 ;  /* 0x000000ffff027224 */ /* 0x000fe200078e000d */
[----:B------:R-:W1:Y:S01]  /*f750*/  S2R R10, SR_CTAID.Y ;  /* 0x00000000000a7919 */ /* 0x000e620000002600 */
[----:B------:R-:W-:Y:S01]  /*f760*/  ISETP.NE.AND.EX P1, PT, RZ, UR9, PT, P1 ;  /* 0x00000009ff007c0c */ /* 0x000fe2000bf25310 */
[----:B------:R-:W-:-:S12]  /*f770*/  IMAD.MOV.U32 R3, RZ, RZ, R15 ;  /* 0x000000ffff037224 */ /* 0x000fd800078e000f */
[----:B------:R-:W-:Y:S05]  /*f780*/  @!P1 BRA `(.L_x_307) ;  /* 0x0000000000289947 */ /* 0x000fea0003800000 */
[----:B------:R-:W-:Y:S02]  /*f790*/  ULDC UR7, c[0x0][0x634] ;  /* 0x00018d0000077ab9 */ /* 0x000fe40000000800 */
[----:B------:R-:W-:-:S05]  /*f7a0*/  IADD3 R7, P1, R13, UR7, RZ ;  /* 0x000000070d077c10 */ /* 0x000fca000ff3e0ff */
[----:B------:R-:W-:-:S04]  /*f7b0*/  IMAD.X R11, RZ, RZ, R15, P1 ;  /* 0x000000ffff0b7224 */ /* 0x000fc800008e060f */
[----:B------:R-:W-:-:S04]  /*f7c0*/  IMAD.WIDE.U32 R4, R11, UR8, RZ ;  /* 0x000000080b047c25 */ /* 0x000fc8000f8e00ff */
[----:B------:R-:W-:-:S04]  /*f7d0*/  IMAD.WIDE.U32 R4, P1, R7, UR9, R4 ;  /* 0x0000000907047c25 */ /* 0x000fc8000f820004 */
[----:B------:R-:W-:-:S04]  /*f7e0*/  IMAD.WIDE.U32 R6, R7, UR8, RZ ;  /* 0x0000000807067c25 */ /* 0x000fc8000f8e00ff */
[----:B------:R-:W-:Y:S01]  /*f7f0*/  IMAD.X R3, RZ, RZ, RZ, P1 ;  /* 0x000000ffff037224 */ /* 0x000fe200008e06ff */
[----:B------:R-:W-:Y:S01]  /*f800*/  IADD3 RZ, P1, R7, R4, RZ ;  /* 0x0000000407ff7210 */ /* 0x000fe20007f3e0ff */
[----:B------:R-:W-:-:S04]  /*f810*/  IMAD.MOV.U32 R2, RZ, RZ, R5 ;  /* 0x000000ffff027224 */ /* 0x000fc800078e0005 */
[----:B------:R-:W-:-:S08]  /*f820*/  IMAD.WIDE.U32.X R2, R11, UR9, R2, P1 ;  /* 0x000000090b027c25 */ /* 0x000fd000088e0402 */
.L_x_307:
[--C-:B------:R-:W-:Y:S01]  /*f830*/  SHF.R.U64 R11, R2, UR10, R3.reuse ;  /* 0x0000000a020b7c19 */ /* 0x100fe20008001203 */
[----:B------:R-:W-:Y:S01]  /*f840*/  ULDC.64 UR8, c[0x0][0x620] ;  /* 0x0001880000087ab9 */ /* 0x000fe20000000a00 */
[----:B------:R-:W-:Y:S01]  /*f850*/  SHF.R.U32.HI R2, RZ, UR10, R3 ;  /* 0x0000000aff027c19 */ /* 0x000fe20008011603 */
[----:B------:R-:W-:Y:S01]  /*f860*/  IMAD.MOV.U32 R3, RZ, RZ, R15 ;  /* 0x000000ffff037224 */ /* 0x000fe200078e000f */
[----:B------:R-:W-:Y:S01]  /*f870*/  IADD3 R5, P1, RZ, -R11, RZ ;  /* 0x8000000bff057210 */ /* 0x000fe20007f3e0ff */
[----:B------:R-:W-:Y:S01]  /*f880*/  ULDC UR7, c[0x0][0x150] ;  /* 0x0000540000077ab9 */ /* 0x000fe20000000800 */
[----:B0-----:R-:W-:Y:S01]  /*f890*/  I2FP.F32.U32 R6, R12 ;  /* 0x0000000c00067245 */ /* 0x001fe20000201000 */
[----:B------:R-:W0:Y:S01]  /*f8a0*/  LDC R7, c[0x0][0x144] ;  /* 0x00005100ff077b82 */ /* 0x000e220000000800 */
[----:B------:R-:W-:Y:S01]  /*f8b0*/  ULDC.64 UR10, c[0x0][0x640] ;  /* 0x00019000000a7ab9 */ /* 0x000fe20000000a00 */
[----:B------:R-:W-:Y:S01]  /*f8c0*/  IMAD.X R2, RZ, RZ, ~R2, P1 ;  /* 0x000000ffff027224 */ /* 0x000fe200008e0e02 */
[----:B------:R-:W-:Y:S01]  /*f8d0*/  ISETP.NE.U32.AND P1, PT, RZ, UR10, PT ;  /* 0x0000000aff007c0c */ /* 0x000fe2000bf25070 */
[----:B------:R-:W-:Y:S01]  /*f8e0*/  FMUL R6, R6, UR7 ;  /* 0x0000000706067c20 */ /* 0x000fe20008400000 */
[----:B------:R-:W-:Y:S01]  /*f8f0*/  ULDC UR7, c[0x0][0x618] ;  /* 0x0001860000077ab9 */ /* 0x000fe20000000800 */
[----:B------:R-:W-:Y:S01]  /*f900*/  IMAD R4, R2, UR8, RZ ;  /* 0x0000000802047c24 */ /* 0x000fe2000f8e02ff */
[----:B------:R-:W-:Y:S01]  /*f910*/  ISETP.NE.AND.EX P1, PT, RZ, UR11, PT, P1 ;  /* 0x0000000bff007c0c */ /* 0x000fe2000bf25310 */
[----:B------:R-:W-:Y:S01]  /*f920*/  IMAD.MOV.U32 R2, RZ, RZ, R13 ;  /* 0x000000ffff027224 */ /* 0x000fe200078e000d */
[----:B------:R-:W2:Y:S01]  /*f930*/  LDC R15, c[0x0][0x148] ;  /* 0x00005200ff0f7b82 */ /* 0x000ea20000000800 */
[----:B------:R-:W3:Y:S02]  /*f940*/  F2I.U32.TRUNC.NTZ R6, R6 ;  /* 0x0000000600067305 */ /* 0x000ee4000020f000 */
[----:B------:R-:W-:Y:S01]  /*f950*/  IMAD.WIDE.U32 R2, R5, UR8, R2 ;  /* 0x0000000805027c25 */ /* 0x000fe2000f8e0002 */
[----:B------:R-:W-:-:S03]  /*f960*/  ULDC UR8, c[0x0][0x154] ;  /* 0x0000550000087ab9 */ /* 0x000fc60000000800 */
[----:B------:R-:W-:Y:S01]  /*f970*/  IMAD R5, R5, UR9, R4 ;  /* 0x0000000905057c24 */ /* 0x000fe2000f8e0204 */
[----:B------:R-:W-:-:S03]  /*f980*/  ULDC UR9, c[0x0][0x608] ;  /* 0x0001820000097ab9 */ /* 0x000fc60000000800 */
[----:B------:R-:W-:-:S05]  /*f990*/  IMAD.IADD R3, R3, 0x1, R5 ;  /* 0x0000000103037824 */ /* 0x000fca00078e0205 */
[----:B------:R-:W-:Y:S01]  /*f9a0*/  SHF.R.U64 R13, R2, UR7, R3 ;  /* 0x00000007020d7c19 */ /* 0x000fe20008001203 */
[----:B---3--:R-:W-:Y:S01]  /*f9b0*/  IMAD.MOV R6, RZ, RZ, -R6 ;  /* 0x000000ffff067224 */ /* 0x008fe200078e0a06 */
[----:B-1----:R-:W-:-:S03]  /*f9c0*/  I2FP.F32.U32 R2, R10 ;  /* 0x0000000a00027245 */ /* 0x002fc60000201000 */
[----:B0-----:R-:W-:Y:S02]  /*f9d0*/  IMAD R19, R7, R6, R12 ;  /* 0x0000000607137224 */ /* 0x001fe400078e020c */
[----:B------:R-:W-:Y:S01]  /*f9e0*/  FMUL R4, R2, UR8 ;  /* 0x0000000802047c20 */ /* 0x000fe20008400000 */
[----:B------:R-:W-:Y:S01]  /*f9f0*/  SHF.R.U32.HI R2, RZ, UR7, R3 ;  /* 0x00000007ff027c19 */ /* 0x000fe20008011603 */
[----:B------:R-:W-:Y:S02]  /*fa00*/  ULDC UR7, c[0x0][0x658] ;  /* 0x0001960000077ab9 */ /* 0x000fe40000000800 */
[----:B------:R0:W1:Y:S01]  /*fa10*/  F2I.U32.TRUNC.NTZ R18, R4 ;  /* 0x0000000400127305 */ /* 0x000062000020f000 */
[--C-:B------:R-:W-:Y:S02]  /*fa20*/  SHF.R.U64 R16, R13, UR9, R2.reuse ;  /* 0x000000090d107c19 */ /* 0x100fe40008001202 */
[----:B------:R-:W-:-:S04]  /*fa30*/  SHF.R.U32.HI R3, RZ, UR9, R2 ;  /* 0x00000009ff037c19 */ /* 0x000fc80008011602 */
[--C-:B------:R-:W-:Y:S02]  /*fa40*/  SHF.R.U64 R14, R16, UR7, R3.reuse ;  /* 0x00000007100e7c19 */ /* 0x100fe40008001203 */
[----:B------:R-:W-:-:S03]  /*fa50*/  SHF.R.U32.HI R3, RZ, UR7, R3 ;  /* 0x00000007ff037c19 */ /* 0x000fc60008011603 */
[----:B------:R-:W-:Y:S01]  /*fa60*/  IMAD.MOV.U32 R2, RZ, RZ, R14 ;  /* 0x000000ffff027224 */ /* 0x000fe200078e000e */
[----:B0-2---:R-:W-:Y:S06]  /*fa70*/  @!P1 BRA `(.L_x_308) ;  /* 0x0000000000289947 */ /* 0x005fec0003800000 */
        /* <DEDUP_REMOVED lines=10> */
.L_x_308:
[----:B------:R-:W-:Y:S01]  /*fb20*/  ULDC UR7, c[0x0][0x648] ;  /* 0x0001920000077ab9 */ /* 0x000fe20000000800 */
[----:B-1----:R-:W-:Y:S01]  /*fb30*/  IMAD.MOV R18, RZ, RZ, -R18 ;  /* 0x000000ffff127224 */ /* 0x002fe200078e0a12 */
[----:B------:R-:W-:Y:S01]  /*fb40*/  SHF.R.U64 R3, R2, UR7, R3 ;  /* 0x0000000702037c19 */ /* 0x000fe20008001203 */
[----:B------:R-:W-:Y:S01]  /*fb50*/  ULDC UR7, c[0x0][0x638] ;  /* 0x00018e0000077ab9 */ /* 0x000fe20000000800 */
[----:B------:R-:W-:Y:S01]  /*fb60*/  LOP3.LUT R2, R16, UR6, RZ, 0xc0, !PT ;  /* 0x0000000610027c12 */ /* 0x000fe2000f8ec0ff */
[----:B------:R-:W-:Y:S01]  /*fb70*/  @P2 IMAD R19, R15, R18, R10 ;  /* 0x000000120f132224 */ /* 0x000fe200078e020a */
[----:B------:R-:W-:Y:S01]  /*fb80*/  LOP3.LUT R13, R13, UR4, RZ, 0xc0, !PT ;  /* 0x000000040d0d7c12 */ /* 0x000fe2000f8ec0ff */
[----:B------:R-:W-:Y:S01]  /*fb90*/  IMAD.MOV R5, RZ, RZ, -R3 ;  /* 0x000000ffff057224 */ /* 0x000fe200078e0a03 */
[----:B------:R-:W-:Y:S01]  /*fba0*/  ULDC UR8, c[0x0][0x610] ;  /* 0x0001840000087ab9 */ /* 0x000fe20000000800 */
[----:B------:R-:W-:Y:S02]  /*fbb0*/  IMAD R2, R3, UR5, R2 ;  /* 0x0000000503027c24 */ /* 0x000fe4000f8e0202 */
[----:B------:R-:W-:Y:S01]  /*fbc0*/  IMAD R14, R5, UR7, R14 ;  /* 0x00000007050e7c24 */ /* 0x000fe2000f8e020e */
[----:B------:R-:W-:Y:S01]  /*fbd0*/  ULDC UR7, c[0x0][0x600] ;  /* 0x0001800000077ab9 */ /* 0x000fe20000000800 */
[----:B------:R-:W-:-:S02]  /*fbe0*/  IMAD R5, R2, UR8, R19 ;  /* 0x0000000802057c24 */ /* 0x000fc4000f8e0213 */
[----:B------:R-:W-:Y:S02]  /*fbf0*/  IMAD R14, R14, UR7, R13 ;  /* 0x000000070e0e7c24 */ /* 0x000fe4000f8e020d */
[----:B------:R-:W-:-:S03]  /*fc00*/  IMAD.MOV.U32 R2, RZ, RZ, 0x1 ;  /* 0x00000001ff027424 */ /* 0x000fc600078e00ff */
[----:B------:R-:W-:Y:S02]  /*fc10*/  SEL R6, R14, R5, !P2 ;  /* 0x000000050e067207 */ /* 0x000fe40005000000 */
[----:B------:R-:W-:-:S07]  /*fc20*/  SEL R5, R5, R14, !P2 ;  /* 0x0000000e05057207 */ /* 0x000fce0005000000 */
.L_x_306:
[----:B------:R-:W-:Y:S05]  /*fc30*/  BSYNC B1 ;  /* 0x0000000000017941 */ /* 0x000fea0003800000 */
.L_x_305:
[----:B------:R-:W-:-:S13]  /*fc40*/  LOP3.LUT P1, RZ, R2, 0xff, RZ, 0xc0, !PT ;  /* 0x000000ff02ff7812 */ /* 0x000fda000782c0ff */
[----:B------:R-:W-:Y:S05]  /*fc50*/  @P1 BRA `(.L_x_309) ;  /* 0xfffffff400301947 */ /* 0x000fea000383ffff */
[----:B------:R-:W-:Y:S05]  /*fc60*/  BSYNC B0 ;  /* 0x0000000000007941 */ /* 0x000fea0003800000 */
.L_x_297:
[----:B------:R-:W-:-:S03]  /*fc70*/  UMOV UR7, 0xffffffff ;  /* 0xffffffff00077882 */ /* 0x000fc60000000000 */
[----:B------:R-:W-:Y:S05]  /*fc80*/  BRA.DIV UR7, `(.L_x_310) ;  /* 0x00000006074c7947 */ /* 0x000fea000b800000 */
[----:B------:R-:W-:-:S13]  /*fc90*/  ELECT P0, URZ, PT ;  /* 0x00000000003f782f */ /* 0x000fda0003800000 */
.L_x_325:
[----:B------:R-:W-:Y:S04]  /*fca0*/  BSSY B0, `(.L_x_311) ;  /* 0x0000035000007945 */ /* 0x000fe80003800000 */
[----:B------:R-:W-:Y:S05]  /*fcb0*/  @!P0 BRA `(.L_x_312) ;  /* 0x0000000000cc8947 */ /* 0x000fea0003800000 */
[----:B------:R-:W-:-:S04]  /*fcc0*/  ULOP3.LUT UR7, UR13, 0x2, URZ, 0xfc, !UPT ;  /* 0x000000020d077892 */ /* 0x000fc8000f8efc3f */
[----:B------:R-:W-:-:S06]  /*fcd0*/  UISETP.NE.AND UP0, UPT, UR7, 0x3, UPT ;  /* 0x000000030700788c */ /* 0x000fcc000bf05270 */
[----:B------:R-:W-:-:S13]  /*fce0*/  PLOP3.LUT P0, PT, PT, PT, UP0, 0x80, 0x0 ;  /* 0x000000000000781c */ /* 0x000fda0003f0f008 */
[----:B------:R-:W-:Y:S05]  /*fcf0*/  @!P0 BRA `(.L_x_313) ;  /* 0x0000000000048947 */ /* 0x000fea0003800000 */
[----:B------:R-:W-:Y:S01]  /*fd00*/  BPT.TRAP 0x1 ;  /* 0x000000040000795c */ /* 0x000fe20000300000 */
.L_x_313:
[----:B------:R-:W0:Y:S01]  /*fd10*/  S2R R3, SR_CgaCtaId ;  /* 0x0000000000037919 */ /* 0x000e220000008800 */
[----:B------:R-:W-:-:S04]  /*fd20*/  MOV R2, 0x400 ;  /* 0x0000040000027802 */ /* 0x000fc80000000f00 */
[----:B0-----:R-:W-:Y:S02]  /*fd30*/  LEA R3, R3, R2, 0x18 ;  /* 0x0000000203037211 */ /* 0x001fe400078ec0ff */
[----:B------:R-:W-:-:S03]  /*fd40*/  SHF.L.U32 R2, R0, 0x1f, RZ ;  /* 0x0000001f00027819 */ /* 0x000fc600000006ff */
[----:B------:R-:W-:-:S04]  /*fd50*/  VIADD R3, R3, 0x28 ;  /* 0x0000002803037836 */ /* 0x000fc80000000000 */
[C---:B------:R-:W-:Y:S02]  /*fd60*/  IMAD R7, R8.reuse, 0x8, R3 ;  /* 0x0000000808077824 */ /* 0x040fe400078e0203 */
[----:B------:R-:W-:Y:S02]  /*fd70*/  VIADD R8, R8, 0x1 ;  /* 0x0000000108087836 */ /* 0x000fe40000000000 */
[----:B------:R-:W0:Y:S03]  /*fd80*/  SYNCS.PHASECHK.TRANS64.TRYWAIT P0, [R7+URZ], R2 ;  /* 0x00000002070075a7 */ /* 0x000e26000800017f */
[----:B------:R-:W-:-:S04]  /*fd90*/  ISETP.NE.AND P1, PT, R8, 0x5, PT ;  /* 0x000000050800780c */ /* 0x000fc80003f25270 */
[----:B------:R-:W-:Y:S02]  /*fda0*/  SEL R5, RZ, 0x1, P1 ;  /* 0x00000001ff057807 */ /* 0x000fe40000800000 */
[----:B------:R-:W-:Y:S02]  /*fdb0*/  SEL R8, R8, RZ, P1 ;  /* 0x000000ff08087207 */ /* 0x000fe40000800000 */
[----:B------:R-:W-:-:S03]  /*fdc0*/  LOP3.LUT R5, R0, R5, RZ, 0x3c, !PT ;  /* 0x0000000500057212 */ /* 0x000fc600078e3cff */
[----:B------:R-:W-:Y:S01]  /*fdd0*/  IMAD R9, R8, 0x8, R3 ;  /* 0x0000000808097824 */ /* 0x000fe200078e0203 */
[----:B------:R-:W-:Y:S01]  /*fde0*/  SHF.L.U32 R4, R5, 0x1f, RZ ;  /* 0x0000001f05047819 */ /* 0x000fe200000006ff */
[----:B0-----:R-:W-:Y:S06]  /*fdf0*/  @!P0 BRA `(.L_x_314) ;  /* 0x0000000400148947 */ /* 0x001fec0003800000 */
.L_x_326:
[----:B------:R-:W1:Y:S01]  /*fe00*/  SYNCS.PHASECHK.TRANS64.TRYWAIT P0, [R9+URZ], R4 ;  /* 0x00000004090075a7 */ /* 0x000e62000800017f */
[----:B------:R-:W-:-:S05]  /*fe10*/  VIADD R0, R8, 0x1 ;  /* 0x0000000108007836 */ /* 0x000fca0000000000 */
[----:B------:R-:W-:-:S04]  /*fe20*/  ISETP.NE.AND P1, PT, R0, 0x5, PT ;  /* 0x000000050000780c */ /* 0x000fc80003f25270 */
[----:B0-----:R-:W-:Y:S02]  /*fe30*/  SEL R2, RZ, 0x1, P1 ;  /* 0x00000001ff027807 */ /* 0x001fe40000800000 */
[----:B------:R-:W-:Y:S02]  /*fe40*/  SEL R0, R0, RZ, P1 ;  /* 0x000000ff00007207 */ /* 0x000fe40000800000 */
[----:B------:R-:W-:-:S03]  /*fe50*/  LOP3.LUT R7, R5, R2, RZ, 0x3c, !PT ;  /* 0x0000000205077212 */ /* 0x000fc600078e3cff */
[----:B------:R-:W-:Y:S01]  /*fe60*/  IMAD R6, R0, 0x8, R3 ;  /* 0x0000000800067824 */ /* 0x000fe200078e0203 */
[----:B------:R-:W-:Y:S01]  /*fe70*/  SHF.L.U32 R5, R7, 0x1f, RZ ;  /* 0x0000001f07057819 */ /* 0x000fe200000006ff */
[----:B-1----:R-:W-:Y:S06]  /*fe80*/  @!P0 BRA `(.L_x_315) ;  /* 0x0000000400048947 */ /* 0x002fec0003800000 */
.L_x_327:
[----:B------:R-:W1:Y:S01]  /*fe90*/  SYNCS.PHASECHK.TRANS64.TRYWAIT P0, [R6+URZ], R5 ;  /* 0x00000005060075a7 */ /* 0x000e62000800017f */
[----:B------:R-:W-:-:S05]  /*fea0*/  VIADD R0, R0, 0x1 ;  /* 0x0000000100007836 */ /* 0x000fca0000000000 */
[----:B------:R-:W-:-:S04]  /*feb0*/  ISETP.NE.AND P1, PT, R0, 0x5, PT ;  /* 0x000000050000780c */ /* 0x000fc80003f25270 */
[----:B------:R-:W-:Y:S02]  /*fec0*/  SEL R2, RZ, 0x1, P1 ;  /* 0x00000001ff027807 */ /* 0x000fe40000800000 */
[----:B------:R-:W-:Y:S02]  /*fed0*/  SEL R0, R0, RZ, P1 ;  /* 0x000000ff00007207 */ /* 0x000fe40000800000 */
[----:B------:R-:W-:-:S03]  /*fee0*/  LOP3.LUT R7, R7, R2, RZ, 0x3c, !PT ;  /* 0x0000000207077212 */ /* 0x000fc600078e3cff */
[----:B0-----:R-:W-:Y:S01]  /*fef0*/  IMAD R9, R0, 0x8, R3 ;  /* 0x0000000800097824 */ /* 0x001fe200078e0203 */
[----:B------:R-:W-:Y:S01]  /*ff00*/  SHF.L.U32 R4, R7, 0x1f, RZ ;  /* 0x0000001f07047819 */ /* 0x000fe200000006ff */
[----:B-1----:R-:W-:Y:S06]  /*ff10*/  @!P0 BRA `(.L_x_316) ;  /* 0x0000000000f48947 */ /* 0x002fec0003800000 */
.L_x_328:
[----:B------:R-:W1:Y:S01]  /*ff20*/  SYNCS.PHASECHK.TRANS64.TRYWAIT P0, [R9+URZ], R4 ;  /* 0x00000004090075a7 */ /* 0x000e62000800017f */
[----:B------:R-:W-:-:S05]  /*ff30*/  VIADD R0, R0, 0x1 ;  /* 0x0000000100007836 */ /* 0x000fca0000000000 */
[----:B------:R-:W-:-:S04]  /*ff40*/  ISETP.NE.AND P1, PT, R0, 0x5, PT ;  /* 0x000000050000780c */ /* 0x000fc80003f25270 */
[----:B------:R-:W-:Y:S02]  /*ff50*/  SEL R2, RZ, 0x1, P1 ;  /* 0x00000001ff027807 */ /* 0x000fe40000800000 */
[----:B------:R-:W-:Y:S02]  /*ff60*/  SEL R0, R0, RZ, P1 ;  /* 0x000000ff00007207 */ /* 0x000fe40000800000 */
[----:B------:R-:W-:Y:S01]  /*ff70*/  LOP3.LUT R2, R7, R2, RZ, 0x3c, !PT ;  /* 0x0000000207027212 */ /* 0x000fe200078e3cff */
[----:B-1----:R-:W-:Y:S06]  /*ff80*/  @!P0 BRA `(.L_x_317) ;  /* 0x0000000000ec8947 */ /* 0x002fec0003800000 */
.L_x_329:
[----:B------:R-:W-:Y:S01]  /*ff90*/  IMAD R3, R0, 0x8, R3 ;  /* 0x0000000800037824 */ /* 0x000fe200078e0203 */
[----:B------:R-:W-:-:S07]  /*ffa0*/  SHF.L.U32 R0, R2, 0x1f, RZ ;  /* 0x0000001f02007819 */ /* 0x000fce00000006ff */
.L_x_318:
[----:B--2---:R2:W3:Y:S02]  /*ffb0*/  SYNCS.PHASECHK.TRANS64.TRYWAIT P0, [R3+URZ], R0 ;  /* 0x00000000030075a7 */ /* 0x0044e4000800017f */
[----:B---3--:R-:W-:Y:S05]  /*ffc0*/  @!P0 NANOSLEEP.SYNCS 0x989680 ;  /* 0x009896800000895d */ /* 0x008fea0003900000 */
[----:B------:R-:W3:Y:S02]  /*ffd0*/  @!P0 SYNCS.PHASECHK.TRANS64 P0, [R3+URZ], R0 ;  /* 0x00000000030085a7 */ /* 0x000ee4000800007f */
[----:B---3--:R-:W-:Y:S05]  /*ffe0*/  @!P0 BRA `(.L_x_318) ;  /* 0xfffffffc00f08947 */ /* 0x008fea000383ffff */
.L_x_312:
[----:B------:R-:W-:Y:S05]  /*fff0*/  BSYNC B0 ;  /* 0x0000000000007941 */ /* 0x000fea0003800000 */
.L_x_311:
[----:B------:R-:W-:Y:S05]  /*10000*/  EXIT ;  /* 0x000000000000794d */ /* 0x000fea0003800000 */
.L_x_17:
[----:B-1----:R-:W-:-:S04]  /*10010*/  IMAD.U32 R3, RZ, RZ, UR6 ;  /* 0x00000006ff037e24 */ /* 0x002fc8000f8e00ff */
[----:B------:R1:W2:Y:S03]  /*10020*/  SYNCS.PHASECHK.TRANS64.TRYWAIT P0, [R3+URZ], R0 ;  /* 0x00000000030075a7 */ /* 0x0002a6000800017f */
[----:B--2---:R-:W-:Y:S05]  /*10030*/  @!P0 NANOSLEEP.SYNCS 0x989680 ;  /* 0x009896800000895d */ /* 0x004fea0003900000 */
[----:B------:R-:W2:Y:S02]  /*10040*/  @!P0 SYNCS.PHASECHK.TRANS64 P0, [R3+URZ], R0 ;  /* 0x00000000030085a7 */ /* 0x000ea4000800007f */
[----:B--2---:R-:W-:Y:S05]  /*10050*/  @!P0 BRA `(.L_x_17) ;  /* 0xfffffffc00ec8947 */ /* 0x004fea000383ffff */
[----:B------:R-:W-:Y:S05]  /*10060*/  BRA `(.L_x_16) ;  /* 0xffffff1800c47947 */ /* 0x000fea000383ffff */
.L_x_23:
[----:B-----5:R1:W-:Y:S02]  /*10070*/  STL [R1+0x88], R0 ;  /* 0x0000880001007387 */ /* 0x0203e40000100800 */
[----:B-1----:R-:W-:-:S04]  /*10080*/  IMAD.U32 R0, RZ, RZ, UR9 ;  /* 0x00000009ff007e24 */ /* 0x002fc8000f8e00ff */
[----:B------:R1:W3:Y:S03]  /*10090*/  SYNCS.PHASECHK.TRANS64.TRYWAIT P0, [R0+URZ], R229 ;  /* 0x000000e5000075a7 */ /* 0x0002e6000800017f */
[----:B---3--:R-:W-:Y:S05]  /*100a0*/  @!P0 NANOSLEEP.SYNCS 0x989680 ;  /* 0x009896800000895d */ /* 0x008fea0003900000 */
[----:B------:R1:W3:Y:S02]  /*100b0*/  @!P0 SYNCS.PHASECHK.TRANS64 P0, [R0+URZ], R229 ;  /* 0x000000e5000085a7 */ /* 0x0002e4000800007f */
[----:B-1----:R1:W5:Y:S02]  /*100c0*/  LDL.LU R0, [R1+0x88] ;  /* 0x0000880001007983 */ /* 0x0023640000300800 */
[----:B-1-3--:R-:W-:Y:S05]  /*100d0*/  @!P0 BRA `(.L_x_23) ;  /* 0xfffffffc00e48947 */ /* 0x00afea000383ffff */
[----:B------:R-:W-:Y:S05]  /*100e0*/  BRA `(.L_x_22) ;  /* 0xffffff2c00387947 */ /* 0x000fea000383ffff */
.L_x_298:
[----:B------:R-:W-:Y:S01]  /*100f0*/  BSSY B1, `(.L_x_319) ;  /* 0x0000006000017945 */ /* 0x000fe20003800000 */
[----:B------:R-:W-:-:S07]  /*10100*/  IMAD.MOV.U32 R2, RZ, RZ, -0x1 ;  /* 0xffffffffff027424 */ /* 0x000fce00078e00ff */
[----:B------:R-:W-:Y:S05]  /*10110*/  WARPSYNC.COLLECTIVE R2, `(.L_x_320) ;  /* 0x00000000020c7348 */ /* 0x000fea0003c00000 */
[----:B------:R-:W-:Y:S02]  /*10120*/  ELECT P1, UR62, PT ;  /* 0x00000000003e782f */ /* 0x000fe40003820000 */
[----:B------:R-:W-:Y:S01]  /*10130*/  MOV R2, UR62 ;  /* 0x0000003e00027c02 */ /* 0x000fe20008000f00 */
[----:B------:R-:W-:Y:S10]  /*10140*/  ENDCOLLECTIVE ;  /* 0x000000000000791b */ /* 0x000ff40003800000 */
.L_x_320:
[----:B------:R-:W-:Y:S05]  /*10150*/  BSYNC B1 ;  /* 0x0000000000017941 */ /* 0x000fea0003800000 */
.L_x_319:
[----:B------:R-:W-:Y:S05]  /*10160*/  BRA `(.L_x_321) ;  /* 0xffffffec00f87947 */ /* 0x000fea000383ffff */
.L_x_301:
[----:B-1----:R1:W2:Y:S02]  /*10170*/  SYNCS.PHASECHK.TRANS64.TRYWAIT P1, [R13+URZ+0x28], R4 ;  /* 0x000028040d0075a7 */ /* 0x0022a4000802017f */
[----:B--2---:R-:W-:Y:S05]  /*10180*/  @!P1 NANOSLEEP.SYNCS 0x989680 ;  /* 0x009896800000995d */ /* 0x004fea0003900000 */
[----:B------:R-:W2:Y:S02]  /*10190*/  @!P1 SYNCS.PHASECHK.TRANS64 P1, [R13+URZ+0x28], R4 ;  /* 0x000028040d0095a7 */ /* 0x000ea4000802007f */
[----:B--2---:R-:W-:Y:S05]  /*101a0*/  @!P1 BRA `(.L_x_301) ;  /* 0xfffffffc00f09947 */ /* 0x004fea000383ffff */
[----:B------:R-:W-:Y:S05]  /*101b0*/  BRA `(.L_x_322) ;  /* 0xfffffff0002c7947 */ /* 0x000fea000383ffff */
.L_x_310:
[----:B------:R-:W-:Y:S01]  /*101c0*/  BSSY B0, `(.L_x_323) ;  /* 0x0000006000007945 */ /* 0x000fe20003800000 */
[----:B------:R-:W-:-:S07]  /*101d0*/  IMAD.MOV.U32 R2, RZ, RZ, -0x1 ;  /* 0xffffffffff027424 */ /* 0x000fce00078e00ff */
[----:B------:R-:W-:Y:S05]  /*101e0*/  WARPSYNC.COLLECTIVE R2, `(.L_x_324) ;  /* 0x00000000020c7348 */ /* 0x000fea0003c00000 */
[----:B------:R-:W-:Y:S02]  /*101f0*/  ELECT P1, UR62, PT ;  /* 0x00000000003e782f */ /* 0x000fe40003820000 */
[----:B------:R-:W-:Y:S01]  /*10200*/  MOV R2, UR62 ;  /* 0x0000003e00027c02 */ /* 0x000fe20008000f00 */
[----:B------:R-:W-:Y:S10]  /*10210*/  ENDCOLLECTIVE ;  /* 0x000000000000791b */ /* 0x000ff40003800000 */
.L_x_324:
[----:B------:R-:W-:Y:S05]  /*10220*/  BSYNC B0 ;  /* 0x0000000000007941 */ /* 0x000fea0003800000 */
.L_x_323:
[----:B------:R-:W-:Y:S01]  /*10230*/  PLOP3.LUT P0, PT, P1, PT, PT, 0x80, 0x0 ;  /* 0x000000000000781c */ /* 0x000fe20000f0f070 */
[----:B------:R-:W-:-:S12]  /*10240*/  BRA `(.L_x_325) ;  /* 0xfffffff800947947 */ /* 0x000fd8000383ffff */
.L_x_314:
[----:B0-----:R0:W1:Y:S02]  /*10250*/  SYNCS.PHASECHK.TRANS64.TRYWAIT P0, [R7+URZ], R2 ;  /* 0x00000002070075a7 */ /* 0x001064000800017f */
[----:B-1----:R-:W-:Y:S05]  /*10260*/  @!P0 NANOSLEEP.SYNCS 0x989680 ;  /* 0x009896800000895d */ /* 0x002fea0003900000 */
[----:B------:R-:W1:Y:S02]  /*10270*/  @!P0 SYNCS.PHASECHK.TRANS64 P0, [R7+URZ], R2 ;  /* 0x00000002070085a7 */ /* 0x000e64000800007f */
[----:B-1----:R-:W-:Y:S05]  /*10280*/  @!P0 BRA `(.L_x_314) ;  /* 0xfffffffc00f08947 */ /* 0x002fea000383ffff */
[----:B------:R-:W-:Y:S05]  /*10290*/  BRA `(.L_x_326) ;  /* 0xfffffff800d87947 */ /* 0x000fea000383ffff */
.L_x_315:
[----:B0-----:R0:W1:Y:S02]  /*102a0*/  SYNCS.PHASECHK.TRANS64.TRYWAIT P0, [R9+URZ], R4 ;  /* 0x00000004090075a7 */ /* 0x001064000800017f */
[----:B-1----:R-:W-:Y:S05]  /*102b0*/  @!P0 NANOSLEEP.SYNCS 0x989680 ;  /* 0x009896800000895d */ /* 0x002fea0003900000 */
[----:B------:R-:W1:Y:S02]  /*102c0*/  @!P0 SYNCS.PHASECHK.TRANS64 P0, [R9+URZ], R4 ;  /* 0x00000004090085a7 */ /* 0x000e64000800007f */
[----:B-1----:R-:W-:Y:S05]  /*102d0*/  @!P0 BRA `(.L_x_315) ;  /* 0xfffffffc00f08947 */ /* 0x002fea000383ffff */
[----:B------:R-:W-:Y:S05]  /*102e0*/  BRA `(.L_x_327) ;  /* 0xfffffff800e87947 */ /* 0x000fea000383ffff */
.L_x_316:
[----:B0-----:R0:W1:Y:S02]  /*102f0*/  SYNCS.PHASECHK.TRANS64.TRYWAIT P0, [R6+URZ], R5 ;  /* 0x00000005060075a7 */ /* 0x001064000800017f */
[----:B-1----:R-:W-:Y:S05]  /*10300*/  @!P0 NANOSLEEP.SYNCS 0x989680 ;  /* 0x009896800000895d */ /* 0x002fea0003900000 */
[----:B------:R-:W1:Y:S02]  /*10310*/  @!P0 SYNCS.PHASECHK.TRANS64 P0, [R6+URZ], R5 ;  /* 0x00000005060085a7 */ /* 0x000e64000800007f */
[----:B-1----:R-:W-:Y:S05]  /*10320*/  @!P0 BRA `(.L_x_316) ;  /* 0xfffffffc00f08947 */ /* 0x002fea000383ffff */
[----:B------:R-:W-:Y:S05]  /*10330*/  BRA `(.L_x_328) ;  /* 0xfffffff800f87947 */ /* 0x000fea000383ffff */
.L_x_317:
[----:B-1----:R1:W2:Y:S02]  /*10340*/  SYNCS.PHASECHK.TRANS64.TRYWAIT P0, [R9+URZ], R4 ;  /* 0x00000004090075a7 */ /* 0x0022a4000800017f */
[----:B--2---:R-:W-:Y:S05]  /*10350*/  @!P0 NANOSLEEP.SYNCS 0x989680 ;  /* 0x009896800000895d */ /* 0x004fea0003900000 */
[----:B------:R-:W2:Y:S02]  /*10360*/  @!P0 SYNCS.PHASECHK.TRANS64 P0, [R9+URZ], R4 ;  /* 0x00000004090085a7 */ /* 0x000ea4000800007f */
[----:B--2---:R-:W-:Y:S05]  /*10370*/  @!P0 BRA `(.L_x_317) ;  /* 0xfffffffc00f08947 */ /* 0x004fea000383ffff */
[----:B------:R-:W-:Y:S05]  /*10380*/  BRA `(.L_x_329) ;  /* 0xfffffffc00007947 */ /* 0x000fea000383ffff */
.L_x_330:
[----:B------:R-:W-:-:S00]  /*10390*/  BRA `(.L_x_330) ;  /* 0xfffffffc00fc7947 */ /* 0x000fc0000383ffff */
[----:B------:R-:W-:-:S00]  /*103a0*/  NOP ;  /* 0x0000000000007918 */ /* 0x000fc00000000000 */
        /* <DEDUP_REMOVED lines=13> */
.L_x_331:


//--------------------- .nv.shared._ZN7cutlass13device_kernelINS_4gemm6kernel13GemmUniversalIN4cute5tupleIJiiiiEEENS1_10collective13CollectiveMmaINS1_37MainloopSm90TmaGmmaWarpSpecializedFP8ILi5ENS5_IJNS4_1CILi1EEESB_SB_EEENS1_35KernelTmaWarpSpecializedCooperativeEEENS5_IJNSA_ILi128EEENSA_ILi256EEENSA_ILi64EEEEEENS_12float_e4m3_tENS5_IJlSB_lEEESJ_SK_NS4_8TiledMMAINS4_8MMA_AtomIJNS4_4SM904GMMA31MMA_64x256x32_F32E4M3E4M3_SS_TNILNSO_7ScaleInE1ELSQ_1EEEEEENS4_6LayoutINS5_IJNSA_ILi2EEESB_SB_EEENS5_IJSB_NSA_ILi0EEESW_EEEEENS5_IJNS4_10UnderscoreESZ_SZ_EEEEENS4_13SM90_TMA_LOADENS4_14ComposedLayoutINS4_7SwizzleILi2ELi4ELi3EEENS4_18smem_ptr_flag_bitsILi8EEENST_INS5_IJNSA_ILi8EEESH_EEENS5_IJSH_SB_EEEEEEEvNS4_8identityES12_S1C_vS1D_EENS_8epilogue10collective6detail29Sm90TmaWarpSpecializedAdapterINS1G_15DefaultEpilogueISJ_SK_SK_NS1F_6thread17LinearCombinationISJ_Li1EffLNS1K_9ScaleType4KindE0ELNS_15FloatRoundStyleE2ESJ_EENS1_15EpilogueDefaultEEEEEvvEEEEvNT_6ParamsE --------------------------
	.section	.nv.shared._ZN7cutlass13device_kernelINS_4gemm6kernel13GemmUniversalIN4cute5tupleIJiiiiEEENS1_10collective13CollectiveMmaINS1_37MainloopSm90TmaGmmaWarpSpecializedFP8ILi5ENS5_IJNS4_1CILi1EEESB_SB_EEENS1_35KernelTmaWarpSpecializedCooperativeEEENS5_IJNSA_ILi128EEENSA_ILi256EEENSA_ILi64EEEEEENS_12float_e4m3_tENS5_IJlSB_lEEESJ_SK_NS4_8TiledMMAINS4_8MMA_AtomIJNS4_4SM904GMMA31MMA_64x256x32_F32E4M3E4M3_SS_TNILNSO_7ScaleInE1ELSQ_1EEEEEENS4_6LayoutINS5_IJNSA_ILi2EEESB_SB_EEENS5_IJSB_NSA_ILi0EEESW_EEEEENS5_IJNS4_10UnderscoreESZ_SZ_EEEEENS4_13SM90_TMA_LOADENS4_14ComposedLayoutINS4_7SwizzleILi2ELi4ELi3EEENS4_18smem_ptr_flag_bitsILi8EEENST_INS5_IJNSA_ILi8EEESH_EEENS5_IJSH_SB_EEEEEEEvNS4_8identityES12_S1C_vS1D_EENS_8epilogue10collective6detail29Sm90TmaWarpSpecializedAdapterINS1G_15DefaultEpilogueISJ_SK_SK_NS1F_6thread17LinearCombinationISJ_Li1EffLNS1K_9ScaleType4KindE0ELNS_15FloatRoundStyleE2ESJ_EENS1_15EpilogueDefaultEEEEEvvEEEEvNT_6ParamsE,"aw",@nobits
	.sectionflags	@""
	.align	16
	.zero		1024


//--------------------- .nv.shared.reserved.0     --------------------------
	.section	.nv.shared.reserved.0,"aw",@nobits
	.weak		__nv_reservedSMEM_offset_0_alias
	.size		__nv_reservedSMEM_offset_0_alias, 0, 0
	.other		__nv_reservedSMEM_offset_0_alias,@"STO_CUDA_RESERVED_SHARED STV_DEFAULT"
__nv_reservedSMEM_offset_0_alias:
	.zero		0


//--------------------- .nv.global                --------------------------
	.section	.nv.global,"aw",@nobits
.nv.global:
	.type		_ZN40_INTERNAL_2317edeb_4_k_cu_589ee3ad_277654cute1_E,@object
	.size		_ZN40_INTERNAL_2317edeb_4_k_cu_589ee3ad_277654cute1_E,(_ZN40_INTERNAL_2317edeb_4_k_cu_589ee3ad_277654cuda3std3__45__cpo6cbeginE - _ZN40_INTERNAL_2317edeb_4_k_cu_589ee3ad_277654cute1_E)
_ZN40_INTERNAL_2317edeb_4_k_cu_589ee3ad_277654cute1_E:
	.zero		1
	.type		_ZN40_INTERNAL_2317edeb_4_k_cu_589ee3ad_277654cuda3std3__45__cpo6cbeginE,@object
	.size		_ZN40_INTERNAL_2317edeb_4_k_cu_589ee3ad_277654cuda3std3__45__cpo6cbeginE,(_ZN40_INTERNAL_2317edeb_4_k_cu_589ee3ad_277654cuda3std3__48in_placeE - _ZN40_INTERNAL_2317edeb_4_k_cu_589ee3ad_277654cuda3std3__45__cpo6cbeginE)
_ZN40_INTERNAL_2317edeb_4_k_cu_589ee3ad_277654cuda3std3__45__cpo6cbeginE:
	.zero		1
	.type		_ZN40_INTERNAL_2317edeb_4_k_cu_589ee3ad_277654cuda3std3__48in_placeE,@object
	.size		_ZN40_INTERNAL_2317edeb_4_k_cu_589ee3ad_277654cuda3std3__48in_placeE,(_ZN40_INTERNAL_2317edeb_4_k_cu_589ee3ad_277654cuda3std6ranges3__45__cpo9iter_moveE - _ZN40_INTERNAL_2317edeb_4_k_cu_589ee3ad_277654cuda3std3__48in_placeE)
_ZN40_INTERNAL_2317edeb_4_k_cu_589ee3ad_277654cuda3std3__48in_placeE:
	.zero		1
	.type		_ZN40_INTERNAL_2317edeb_4_k_cu_589ee3ad_277654cuda3std6ranges3__45__cpo9iter_moveE,@object
	.size		_ZN40_INTERNAL_2317edeb_4_k_cu_589ee3ad_277654cuda3std6ranges3__45__cpo9iter_moveE,(_ZN40_INTERNAL_2317edeb_4_k_cu_589ee3ad_277654cuda3std3__45__cpo5beginE - _ZN40_INTERNAL_2317edeb_4_k_cu_589ee3ad_277654cuda3std6ranges3__45__cpo9iter_moveE)
_ZN40_INTERNAL_2317edeb_4_k_cu_589ee3ad_277654cuda3std6ranges3__45__cpo9iter_moveE:
	.zero		1
	.type		_ZN40_INTERNAL_2317edeb_4_k_cu_589ee3ad_277654cuda3std3__45__cpo5beginE,@object
	.size		_ZN40_INTERNAL_2317edeb_4_k_cu_589ee3ad_277654cuda3std3__45__cpo5beginE,(_ZN40_INTERNAL_2317edeb_4_k_cu_589ee3ad_277654cuda3std3__442_GLOBAL__N__2317edeb_4_k_cu_589ee3ad_277656ignoreE - _ZN40_INTERNAL_2317edeb_4_k_cu_589ee3ad_277654cuda3std3__45__cpo5beginE)
_ZN40_INTERNAL_2317edeb_4_k_cu_589ee3ad_277654cuda3std3__45__cpo5beginE:
	.zero		1
	.type		_ZN40_INTERNAL_2317edeb_4_k_cu_589ee3ad_277654cuda3std3__442_GLOBAL__N__2317edeb_4_k_cu_589ee3ad_277656ignoreE,@object
	.size		_ZN40_INTERNAL_2317edeb_4_k_cu_589ee3ad_277654cuda3std3__442_GLOBAL__N__2317edeb_4_k_cu_589ee3ad_277656ignoreE,(_ZN40_INTERNAL_2317edeb_4_k_cu_589ee3ad_277654cute7productE - _ZN40_INTERNAL_2317edeb_4_k_cu_589ee3ad_277654cuda3std3__442_GLOBAL__N__2317edeb_4_k_cu_589ee3ad_277656ignoreE)
_ZN40_INTERNAL_2317edeb_4_k_cu_589ee3ad_277654cuda3std3__442_GLOBAL__N__2317edeb_4_k_cu_589ee3ad_277656ignoreE:
	.zero		1
	.type		_ZN40_INTERNAL_2317edeb_4_k_cu_589ee3ad_277654cute7productE,@object
	.size		_ZN40_INTERNAL_2317edeb_4_k_cu_589ee3ad_277654cute7productE,(_ZN40_INTERNAL_2317edeb_4_k_cu_589ee3ad_277654cuda3std3__45__cpo3endE - _ZN40_INTERNAL_2317edeb_4_k_cu_589ee3ad_277654cute7productE)
_ZN40_INTERNAL_2317edeb_4_k_cu_589ee3ad_277654cute7productE:
	.zero		1
	.type		_ZN40_INTERNAL_2317edeb_4_k_cu_589ee3ad_277654cuda3std3__45__cpo3endE,@object
	.size		_ZN40_INTERNAL_2317edeb_4_k_cu_589ee3ad_277654cuda3std3__45__cpo3endE,(_ZN40_INTERNAL_2317edeb_4_k_cu_589ee3ad_277654cuda3std3__419piecewise_constructE - _ZN40_INTERNAL_2317edeb_4_k_cu_589ee3ad_277654cuda3std3__45__cpo3endE)
_ZN40_INTERNAL_2317edeb_4_k_cu_589ee3ad_277654cuda3std3__45__cpo3endE:
	.zero		1
	.type		_ZN40_INTERNAL_2317edeb_4_k_cu_589ee3ad_277654cuda3std3__419piecewise_constructE,@object
	.size		_ZN40_INTERNAL_2317edeb_4_k_cu_589ee3ad_277654cuda3std3__419piecewise_constructE,(_ZN40_INTERNAL_2317edeb_4_k_cu_589ee3ad_277654cuda3std3__45__cpo4cendE - _ZN40_INTERNAL_2317edeb_4_k_cu_589ee3ad_277654cuda3std3__419piecewise_constructE)
_ZN40_INTERNAL_2317edeb_4_k_cu_589ee3ad_277654cuda3std3__419piecewise_constructE:
	.zero		1
	.type		_ZN40_INTERNAL_2317edeb_4_k_cu_589ee3ad_277654cuda3std3__45__cpo4cendE,@object
	.size		_ZN40_INTERNAL_2317edeb_4_k_cu_589ee3ad_277654cuda3std3__45__cpo4cendE,(_ZN40_INTERNAL_2317edeb_4_k_cu_589ee3ad_277654cuda3std6ranges3__45__cpo4swapE - _ZN40_INTERNAL_2317edeb_4_k_cu_589ee3ad_277654cuda3std3__45__cpo4cendE)
_ZN40_INTERNAL_2317edeb_4_k_cu_589ee3ad_277654cuda3std3__45__cpo4cendE:
	.zero		1
	.type		_ZN40_INTERNAL_2317edeb_4_k_cu_589ee3ad_277654cuda3std6ranges3__45__cpo4swapE,@object
	.size		_ZN40_INTERNAL_2317edeb_4_k_cu_589ee3ad_277654cuda3std6ranges3__45__cpo4swapE,(.L_7 - _ZN40_INTERNAL_2317edeb_4_k_cu_589ee3ad_277654cuda3std6ranges3__45__cpo4swapE)
_ZN40_INTERNAL_2317edeb_4_k_cu_589ee3ad_277654cuda3std6ranges3__45__cpo4swapE:
	.zero		1
.L_7:


//--------------------- .nv.constant0._ZN7cutlass13device_kernelINS_4gemm6kernel13GemmUniversalIN4cute5tupleIJiiiiEEENS1_10collective13CollectiveMmaINS1_37MainloopSm90TmaGmmaWarpSpecializedFP8ILi5ENS5_IJNS4_1CILi1EEESB_SB_EEENS1_35KernelTmaWarpSpecializedCooperativeEEENS5_IJNSA_ILi128EEENSA_ILi256EEENSA_ILi64EEEEEENS_12float_e4m3_tENS5_IJlSB_lEEESJ_SK_NS4_8TiledMMAINS4_8MMA_AtomIJNS4_4SM904GMMA31MMA_64x256x32_F32E4M3E4M3_SS_TNILNSO_7ScaleInE1ELSQ_1EEEEEENS4_6LayoutINS5_IJNSA_ILi2EEESB_SB_EEENS5_IJSB_NSA_ILi0EEESW_EEEEENS5_IJNS4_10UnderscoreESZ_SZ_EEEEENS4_13SM90_TMA_LOADENS4_14ComposedLayoutINS4_7SwizzleILi2ELi4ELi3EEENS4_18smem_ptr_flag_bitsILi8EEENST_INS5_IJNSA_ILi8EEESH_EEENS5_IJSH_SB_EEEEEEEvNS4_8identityES12_S1C_vS1D_EENS_8epilogue10collective6detail29Sm90TmaWarpSpecializedAdapterINS1G_15DefaultEpilogueISJ_SK_SK_NS1F_6thread17LinearCombinationISJ_Li1EffLNS1K_9ScaleType4KindE0ELNS_15FloatRoundStyleE2ESJ_EENS1_15EpilogueDefaultEEEEEvvEEEEvNT_6ParamsE --------------------------
	.section	.nv.constant0._ZN7cutlass13device_kernelINS_4gemm6kernel13GemmUniversalIN4cute5tupleIJiiiiEEENS1_10collective13CollectiveMmaINS1_37MainloopSm90TmaGmmaWarpSpecializedFP8ILi5ENS5_IJNS4_1CILi1EEESB_SB_EEENS1_35KernelTmaWarpSpecializedCooperativeEEENS5_IJNSA_ILi128EEENSA_ILi256EEENSA_ILi64EEEEEENS_12float_e4m3_tENS5_IJlSB_lEEESJ_SK_NS4_8TiledMMAINS4_8MMA_AtomIJNS4_4SM904GMMA31MMA_64x256x32_F32E4M3E4M3_SS_TNILNSO_7ScaleInE1ELSQ_1EEEEEENS4_6LayoutINS5_IJNSA_ILi2EEESB_SB_EEENS5_IJSB_NSA_ILi0EEESW_EEEEENS5_IJNS4_10UnderscoreESZ_SZ_EEEEENS4_13SM90_TMA_LOADENS4_14ComposedLayoutINS4_7SwizzleILi2ELi4ELi3EEENS4_18smem_ptr_flag_bitsILi8EEENST_INS5_IJNSA_ILi8EEESH_EEENS5_IJSH_SB_EEEEEEEvNS4_8identityES12_S1C_vS1D_EENS_8epilogue10collective6detail29Sm90TmaWarpSpecializedAdapterINS1G_15DefaultEpilogueISJ_SK_SK_NS1F_6thread17LinearCombinationISJ_Li1EffLNS1K_9ScaleType4KindE0ELNS_15FloatRoundStyleE2ESJ_EENS1_15EpilogueDefaultEEEEEvvEEEEvNT_6ParamsE,"a",@progbits
	.sectionflags	@""
	.align	4
.nv.constant0._ZN7cutlass13device_kernelINS_4gemm6kernel13GemmUniversalIN4cute5tupleIJiiiiEEENS1_10collective13CollectiveMmaINS1_37MainloopSm90TmaGmmaWarpSpecializedFP8ILi5ENS5_IJNS4_1CILi1EEESB_SB_EEENS1_35KernelTmaWarpSpecializedCooperativeEEENS5_IJNSA_ILi128EEENSA_ILi256EEENSA_ILi64EEEEEENS_12float_e4m3_tENS5_IJlSB_lEEESJ_SK_NS4_8TiledMMAINS4_8MMA_AtomIJNS4_4SM904GMMA31MMA_64x256x32_F32E4M3E4M3_SS_TNILNSO_7ScaleInE1ELSQ_1EEEEEENS4_6LayoutINS5_IJNSA_ILi2EEESB_SB_EEENS5_IJSB_NSA_ILi0EEESW_EEEEENS5_IJNS4_10UnderscoreESZ_SZ_EEEEENS4_13SM90_TMA_LOADENS4_14ComposedLayoutINS4_7SwizzleILi2ELi4ELi3EEENS4_18smem_ptr_flag_bitsILi8EEENST_INS5_IJNSA_ILi8EEESH_EEENS5_IJSH_SB_EEEEEEEvNS4_8identityES12_S1C_vS1D_EENS_8epilogue10collective6detail29Sm90TmaWarpSpecializedAdapterINS1G_15DefaultEpilogueISJ_SK_SK_NS1F_6thread17LinearCombinationISJ_Li1EffLNS1K_9ScaleType4KindE0ELNS_15FloatRoundStyleE2ESJ_EENS1_15EpilogueDefaultEEEEEvvEEEEvNT_6ParamsE:
	.zero		1664


//--------------------- SYMBOLS --------------------------

	.type		.nv.reservedSmem.offset0,@object
	.size		.nv.reservedSmem.offset0,0x4
